def gluon_tcgen05(
    a_ptr,
    b_ptr,
    c_ptr,
    M,
    N,
    K,
    stride_am,
    stride_bk,
    stride_cm,
    BLOCK_M: gl.constexpr,
    BLOCK_N: gl.constexpr,
    BLOCK_K: gl.constexpr,
    DTYPE: gl.constexpr,
    A_LAYOUT: gl.constexpr,
    B_LAYOUT: gl.constexpr,
    C_LAYOUT: gl.constexpr,
    B_SHAPE: gl.constexpr,
    TMEM_LAYOUT: gl.constexpr,
    TMEM_REG: gl.constexpr,
    TRANS_B: gl.constexpr,
    NUM_BUFFERS: gl.constexpr,
):
    a_desc = tma.make_tensor_descriptor(
        a_ptr, [M, K], [stride_am, 1], [BLOCK_M, BLOCK_K], A_LAYOUT
    )
    b_desc = tma.make_tensor_descriptor(
        b_ptr,
        [N, K] if TRANS_B else [K, N],
        [stride_bk, 1],
        B_SHAPE,
        B_LAYOUT,
    )
    c_desc = tma.make_tensor_descriptor(
        c_ptr, [M, N], [stride_cm, 1], [BLOCK_M, BLOCK_N], C_LAYOUT
    )

    a_bufs = gl.allocate_shared_memory(
        DTYPE, [NUM_BUFFERS, BLOCK_M, BLOCK_K], A_LAYOUT
    )
    b_bufs = gl.allocate_shared_memory(DTYPE, [NUM_BUFFERS] + B_SHAPE, B_LAYOUT)

    pid_m = gl.program_id(0)
    pid_n = gl.program_id(1)
    off_m = pid_m * BLOCK_M
    off_n = pid_n * BLOCK_N

    tma_bars = gl.allocate_shared_memory(
        gl.int64, [NUM_BUFFERS, 1], mbarrier.MBarrierLayout()
    )
    mma_bars = gl.allocate_shared_memory(
        gl.int64, [NUM_BUFFERS, 1], mbarrier.MBarrierLayout()
    )
    for i in gl.static_range(NUM_BUFFERS):
        mbarrier.init(tma_bars.index(i), count=1)
        mbarrier.init(mma_bars.index(i), count=1)

    acc_tmem = allocate_tensor_memory(gl.float32, [BLOCK_M, BLOCK_N], TMEM_LAYOUT)
    idx = 0
    phase = 0
    use_acc = False
    for k in range(0, K, BLOCK_K):
        a = a_bufs.index(idx)
        b = b_bufs.index(idx)
        tma_bar = tma_bars.index(idx)
        mma_bar = mma_bars.index(idx)
        mbarrier.expect(
            tma_bar, a_desc.block_type.nbytes + b_desc.block_type.nbytes
        )
        tma.async_copy_global_to_shared(a_desc, [off_m, k], tma_bar, a)
        tma.async_copy_global_to_shared(
            b_desc, [off_n, k] if TRANS_B else [k, off_n], tma_bar, b
        )
        mbarrier.wait(tma_bar, phase=phase)

        if TRANS_B:
            b = b.permute((1, 0))
        tcgen05_mma(a, b, acc_tmem, use_acc=use_acc)
        tcgen05_commit(mma_bar)
        mbarrier.wait(mma_bar, phase=phase)
        use_acc = True

        idx += 1
        if idx == NUM_BUFFERS:
            idx = 0
            phase ^= 1

    for i in gl.static_range(NUM_BUFFERS):
        mbarrier.invalidate(tma_bars.index(i))
        mbarrier.invalidate(mma_bars.index(i))

    acc = acc_tmem.load(TMEM_REG)
    c_smem = gl.allocate_shared_memory(DTYPE, [BLOCK_M, BLOCK_N], C_LAYOUT)
    c_smem.store(acc.to(DTYPE))
    fence_async_shared()
    tma.async_copy_shared_to_global(c_desc, [off_m, off_n], c_smem)
    tma.store_wait(pendings=0)

# config = {"BLOCK_K": 32, "BLOCK_M": 64, "BLOCK_N": 128, "arch": "sm_100", "dtype": "fp16", "num_buffers": 3, "num_warps": 8, "trans_b": 0}
# arch = sm_100


// ===== COMPILED SASS (sm_100a) =====

	.target	sm_100a

	.elftype	@"ET_EXEC"


//--------------------- .note.nv.tkinfo           --------------------------
	.section	.note.nv.tkinfo,"",@"SHT_NOTE"
	.sectionflags	@"SHF_NOTE_NV_TKINFO"
	.tkinfo
        /*0018*/ 	.word	0x00000081
        /*0030*/ 	.string	""
        /*0030*/ 	.string	"ptxas-blackwell"
        /*0030*/ 	.string	"Cuda compilation tools, release 12.9, V12.9.86"
        /*0030*/ 	.string	"Build cuda_12.9.r12.9/compiler.36037853_0"
        /*0030*/ 	.string	"-v  -suppress-debug-info  -lineinfo  -arch sm_100a "



//--------------------- .note.nv.cuver            --------------------------
	.section	.note.nv.cuver,"",@"SHT_NOTE"
	.sectionflags	@"SHF_NOTE_NV_CUVER"
        /*0018*/ 	.short	0x0001
        /*001a*/ 	.short	0x0064
        /*001c*/ 	.short	0x0001
        /*001e*/ 	.short	0x0000
        /*0020*/ 	.short	0x0001
        /*0022*/ 	.short	0x0000


//--------------------- .nv.info                  --------------------------
	.section	.nv.info,"",@"SHT_CUDA_INFO"
	.align	4


	//----- nvinfo : EIATTR_REGCOUNT
	.align		4
        /*0000*/ 	.byte	0x04, 0x2f
        /*0002*/ 	.short	(.L_4 - .L_3)
	.align		4
.L_3:
        /*0004*/ 	.word	index@(gluon_tcgen05)
        /*0008*/ 	.word	0x00000027


	//----- nvinfo : EIATTR_FRAME_SIZE
	.align		4
.L_4:
        /*000c*/ 	.byte	0x04, 0x11
        /*000e*/ 	.short	(.L_6 - .L_5)
	.align		4
.L_5:
        /*0010*/ 	.word	index@($__internal_2_$__cuda_sm10x_tcgen05_guardrail_trap_unallocated_columns_being_dealloced)
        /*0014*/ 	.word	0x00000000


	//----- nvinfo : EIATTR_FRAME_SIZE
	.align		4
.L_6:
        /*0018*/ 	.byte	0x04, 0x11
        /*001a*/ 	.short	(.L_8 - .L_7)
	.align		4
.L_7:
        /*001c*/ 	.word	index@($__internal_1_$__cuda_sm10x_tcgen05_guardrail_trap_phase_invalid_during_alloc)
        /*0020*/ 	.word	0x00000000


	//----- nvinfo : EIATTR_FRAME_SIZE
	.align		4
.L_8:
        /*0024*/ 	.byte	0x04, 0x11
        /*0026*/ 	.short	(.L_10 - .L_9)
	.align		4
.L_9:
        /*0028*/ 	.word	index@($__internal_0_$__cuda_sm10x_tcgen05_guardrail_trap_col_being_dealloced_not_returned_by_alloc)
        /*002c*/ 	.word	0x00000000


	//----- nvinfo : EIATTR_FRAME_SIZE
	.align		4
.L_10:
        /*0030*/ 	.byte	0x04, 0x11
        /*0032*/ 	.short	(.L_12 - .L_11)
	.align		4
.L_11:
        /*0034*/ 	.word	index@(gluon_tcgen05)
        /*0038*/ 	.word	0x00000000


	//----- nvinfo : EIATTR_MIN_STACK_SIZE
	.align		4
.L_12:
        /*003c*/ 	.byte	0x04, 0x12
        /*003e*/ 	.short	(.L_14 - .L_13)
	.align		4
.L_13:
        /*0040*/ 	.word	index@(gluon_tcgen05)
        /*0044*/ 	.word	0x00000000
.L_14:


//--------------------- .nv.info.gluon_tcgen05    --------------------------
	.section	.nv.info.gluon_tcgen05,"",@"SHT_CUDA_INFO"
	.sectionflags	@""
	.align	4


	//----- nvinfo : EIATTR_CUDA_API_VERSION
	.align		4
        /*0000*/ 	.byte	0x04, 0x37
        /*0002*/ 	.short	(.L_16 - .L_15)
.L_15:
        /*0004*/ 	.word	0x00000081


	//----- nvinfo : EIATTR_KPARAM_INFO
	.align		4
.L_16:
        /*0008*/ 	.byte	0x04, 0x17
        /*000a*/ 	.short	(.L_18 - .L_17)
.L_17:
        /*000c*/ 	.word	0x00000000
        /*0010*/ 	.short	0x000a
        /*0012*/ 	.short	0x0048
        /*0014*/ 	.byte	0x00, 0xf4, 0x21, 0x00


	//----- nvinfo : EIATTR_KPARAM_INFO
	.align		4
.L_18:
        /*0018*/ 	.byte	0x04, 0x17
        /*001a*/ 	.short	(.L_20 - .L_19)
.L_19:
        /*001c*/ 	.word	0x00000000
        /*0020*/ 	.short	0x0009
        /*0022*/ 	.short	0x0040
        /*0024*/ 	.byte	0x00, 0xf4, 0x21, 0x00


	//----- nvinfo : EIATTR_KPARAM_INFO
	.align		4
.L_20:
        /*0028*/ 	.byte	0x04, 0x17
        /*002a*/ 	.short	(.L_22 - .L_21)
.L_21:
        /*002c*/ 	.word	0x00000000
        /*0030*/ 	.short	0x0008
        /*0032*/ 	.short	0x0038
        /*0034*/ 	.byte	0x00, 0xf0, 0x21, 0x00


	//----- nvinfo : EIATTR_KPARAM_INFO
	.align		4
.L_22:
        /*0038*/ 	.byte	0x04, 0x17
        /*003a*/ 	.short	(.L_24 - .L_23)
.L_23:
        /*003c*/ 	.word	0x00000000
        /*0040*/ 	.short	0x0007
        /*0042*/ 	.short	0x0030
        /*0044*/ 	.byte	0x00, 0xf0, 0x21, 0x00


	//----- nvinfo : EIATTR_KPARAM_INFO
	.align		4
.L_24:
        /*0048*/ 	.byte	0x04, 0x17
        /*004a*/ 	.short	(.L_26 - .L_25)
.L_25:
        /*004c*/ 	.word	0x00000000
        /*0050*/ 	.short	0x0006
        /*0052*/ 	.short	0x0028
        /*0054*/ 	.byte	0x00, 0xf0, 0x21, 0x00


	//----- nvinfo : EIATTR_KPARAM_INFO
	.align		4
.L_26:
        /*0058*/ 	.byte	0x04, 0x17
        /*005a*/ 	.short	(.L_28 - .L_27)
.L_27:
        /*005c*/ 	.word	0x00000000
        /*0060*/ 	.short	0x0005
        /*0062*/ 	.short	0x0020
        /*0064*/ 	.byte	0x00, 0xf0, 0x11, 0x00


	//----- nvinfo : EIATTR_KPARAM_INFO
	.align		4
.L_28:
        /*0068*/ 	.byte	0x04, 0x17
        /*006a*/ 	.short	(.L_30 - .L_29)
.L_29:
        /*006c*/ 	.word	0x00000000
        /*0070*/ 	.short	0x0004
        /*0072*/ 	.short	0x001c
        /*0074*/ 	.byte	0x00, 0xf0, 0x11, 0x00


	//----- nvinfo : EIATTR_KPARAM_INFO
	.align		4
.L_30:
        /*0078*/ 	.byte	0x04, 0x17
        /*007a*/ 	.short	(.L_32 - .L_31)
.L_31:
        /*007c*/ 	.word	0x00000000
        /*0080*/ 	.short	0x0003
        /*0082*/ 	.short	0x0018
        /*0084*/ 	.byte	0x00, 0xf0, 0x11, 0x00


	//----- nvinfo : EIATTR_KPARAM_INFO
	.align		4
.L_32:
        /*0088*/ 	.byte	0x04, 0x17
        /*008a*/ 	.short	(.L_34 - .L_33)
.L_33:
        /*008c*/ 	.word	0x00000000
        /*0090*/ 	.short	0x0002
        /*0092*/ 	.short	0x0010
        /*0094*/ 	.byte	0x00, 0xf4, 0x21, 0x00


	//----- nvinfo : EIATTR_KPARAM_INFO
	.align		4
.L_34:
        /*0098*/ 	.byte	0x04, 0x17
        /*009a*/ 	.short	(.L_36 - .L_35)
.L_35:
        /*009c*/ 	.word	0x00000000
        /*00a0*/ 	.short	0x0001
        /*00a2*/ 	.short	0x0008
        /*00a4*/ 	.byte	0x00, 0xf4, 0x21, 0x00


	//----- nvinfo : EIATTR_KPARAM_INFO
	.align		4
.L_36:
        /*00a8*/ 	.byte	0x04, 0x17
        /*00aa*/ 	.short	(.L_38 - .L_37)
.L_37:
        /*00ac*/ 	.word	0x00000000
        /*00b0*/ 	.short	0x0000
        /*00b2*/ 	.short	0x0000
        /*00b4*/ 	.byte	0x00, 0xf4, 0x21, 0x00


	//----- nvinfo : EIATTR_AT_ENTRY_FRAGMENTS
	.align		4
.L_38:
        /*00b8*/ 	.byte	0x04, 0x4f
        /*00ba*/ 	.short	(.L_40 - .L_39)


	//   ....[0]....
.L_39:
        /*00bc*/ 	.word	0x00000004


	//----- nvinfo : EIATTR_RESERVED_SMEM_USED
	.align		4
.L_40:
        /*00c0*/ 	.byte	0x01, 0x41
	.zero		2


	//----- nvinfo : EIATTR_SPARSE_MMA_MASK
	.align		4
        /*00c4*/ 	.byte	0x03, 0x50
        /*00c6*/ 	.short	0x0000


	//----- nvinfo : EIATTR_TCGEN05_1CTA_USED
	.align		4
        /*00c8*/ 	.byte	0x01, 0x51
	.zero		2


	//----- nvinfo : EIATTR_MAXREG_COUNT
	.align		4
        /*00cc*/ 	.byte	0x03, 0x1b
        /*00ce*/ 	.short	0x00ff


	//----- nvinfo : EIATTR_NUM_BARRIERS
	.align		4
        /*00d0*/ 	.byte	0x02, 0x4c
        /*00d2*/ 	.byte	0x01
	.zero		1


	//----- nvinfo : EIATTR_INT_WARP_WIDE_INSTR_OFFSETS
	.align		4
        /*00d4*/ 	.byte	0x04, 0x31
        /*00d6*/ 	.short	(.L_42 - .L_41)


	//   ....[0]....
.L_41:
        /*00d8*/ 	.word	0x00001720


	//   ....[1]....
        /*00dc*/ 	.word	0x00001740


	//   ....[2]....
        /*00e0*/ 	.word	0x000017c0


	//   ....[3]....
        /*00e4*/ 	.word	0x00001ac0


	//   ....[4]....
        /*00e8*/ 	.word	0x00001ad0


	//   ....[5]....
        /*00ec*/ 	.word	0x00001b30


	//   ....[6]....
        /*00f0*/ 	.word	0x00001b40


	//   ....[7]....
        /*00f4*/ 	.word	0x00001da0


	//   ....[8]....
        /*00f8*/ 	.word	0x00001db0


	//   ....[9]....
        /*00fc*/ 	.word	0x00001f40


	//   ....[10]....
        /*0100*/ 	.word	0x00001f70


	//   ....[11]....
        /*0104*/ 	.word	0x00001f90


	//   ....[12]....
        /*0108*/ 	.word	0x00001fd0


	//   ....[13]....
        /*010c*/ 	.word	0x00002200


	//   ....[14]....
        /*0110*/ 	.word	0x00002210


	//   ....[15]....
        /*0114*/ 	.word	0x00002590


	//   ....[16]....
        /*0118*/ 	.word	0x000025a0


	//   ....[17]....
        /*011c*/ 	.word	0x00002910


	//   ....[18]....
        /*0120*/ 	.word	0x00002960


	//----- nvinfo : EIATTR_COOP_GROUP_MASK_REGIDS
	.align		4
.L_42:
        /*0124*/ 	.byte	0x04, 0x29
        /*0126*/ 	.short	(.L_44 - .L_43)


	//   ....[0]....
.L_43:
        /*0128*/ 	.word	0xffffffff


	//   ....[1]....
        /*012c*/ 	.word	0xffffffff


	//   ....[2]....
        /*0130*/ 	.word	0xffffffff


	//   ....[3]....
        /*0134*/ 	.word	0xffffffff


	//   ....[4]....
        /*0138*/ 	.word	0xffffffff


	//   ....[5]....
        /*013c*/ 	.word	0xffffffff


	//   ....[6]....
        /*0140*/ 	.word	0xffffffff


	//   ....[7]....
        /*0144*/ 	.word	0xffffffff


	//   ....[8]....
        /*0148*/ 	.word	0xffffffff


	//   ....[9]....
        /*014c*/ 	.word	0xffffffff


	//----- nvinfo : EIATTR_COOP_GROUP_INSTR_OFFSETS
	.align		4
.L_44:
        /*0150*/ 	.byte	0x04, 0x28
        /*0152*/ 	.short	(.L_46 - .L_45)


	//   ....[0]....
.L_45:
        /*0154*/ 	.word	0x00000050


	//   ....[1]....
        /*0158*/ 	.word	0x00000310


	//   ....[2]....
        /*015c*/ 	.word	0x00000500


	//   ....[3]....
        /*0160*/ 	.word	0x000009c0


	//   ....[4]....
        /*0164*/ 	.word	0x00000b00


	//   ....[5]....
        /*0168*/ 	.word	0x00000fb0


	//   ....[6]....
        /*016c*/ 	.word	0x000010f0


	//   ....[7]....
        /*0170*/ 	.word	0x000015e0


	//   ....[8]....
        /*0174*/ 	.word	0x000027a0


	//   ....[9]....
        /*0178*/ 	.word	0x00002a10


	//----- nvinfo : EIATTR_VRC_CTA_INIT_COUNT
	.align		4
.L_46:
        /*017c*/ 	.byte	0x02, 0x4a
        /*017e*/ 	.byte	0x80
	.zero		1


	//----- nvinfo : EIATTR_MBARRIER_INSTR_OFFSETS
	.align		4
        /*0180*/ 	.byte	0x04, 0x39
        /*0182*/ 	.short	(.L_48 - .L_47)


	//   ....[0]....
.L_47:
        /*0184*/ 	.word	0x000017e0
        /*0188*/ 	.word	0x000000ff
        /*018c*/ 	.word	0x00009000
        /*0190*/ 	.short	0x0100
        /*0192*/ 	.byte	0x0c
	.zero		1


	//   ....[1]....
        /*0194*/ 	.word	0x000017f0
        /*0198*/ 	.word	0x000000ff
        /*019c*/ 	.word	0x00009020
        /*01a0*/ 	.short	0x0100
        /*01a2*/ 	.byte	0x0c
	.zero		1


	//   ....[2]....
        /*01a4*/ 	.word	0x000018a0
        /*01a8*/ 	.word	0x000000ff
        /*01ac*/ 	.word	0x00009008
        /*01b0*/ 	.short	0x0100
        /*01b2*/ 	.byte	0x0c
	.zero		1


	//   ....[3]....
        /*01b4*/ 	.word	0x000018b0
        /*01b8*/ 	.word	0x000000ff
        /*01bc*/ 	.word	0x00009028
        /*01c0*/ 	.short	0x0100
        /*01c2*/ 	.byte	0x0c
	.zero		1


	//   ....[4]....
        /*01c4*/ 	.word	0x000019c0
        /*01c8*/ 	.word	0x000000ff
        /*01cc*/ 	.word	0x00009010
        /*01d0*/ 	.short	0x0100
        /*01d2*/ 	.byte	0x0c
	.zero		1


	//   ....[5]....
        /*01d4*/ 	.word	0x000019d0
        /*01d8*/ 	.word	0x000000ff
        /*01dc*/ 	.word	0x00009030
        /*01e0*/ 	.short	0x0100
        /*01e2*/ 	.byte	0x0c
	.zero		1


	//   ....[6]....
        /*01e4*/ 	.word	0x00001bd0
        /*01e8*/ 	.word	0x000000ff
        /*01ec*/ 	.word	0x00009000
        /*01f0*/ 	.short	0x010a
        /*01f2*/ 	.byte	0x0c
	.zero		1


	//   ....[7]....
        /*01f4*/ 	.word	0x00001e00
        /*01f8*/ 	.word	0x000000ff
        /*01fc*/ 	.word	0x00009020
        /*0200*/ 	.short	0x010a
        /*0202*/ 	.byte	0x0c
	.zero		1


	//   ....[8]....
        /*0204*/ 	.word	0x00002050
        /*0208*/ 	.word	0x000000ff
        /*020c*/ 	.word	0x00009000
        /*0210*/ 	.short	0x010a
        /*0212*/ 	.byte	0x12
	.zero		1


	//   ....[9]....
        /*0214*/ 	.word	0x00002250
        /*0218*/ 	.word	0x000000ff
        /*021c*/ 	.word	0x00009020
        /*0220*/ 	.short	0x010a
        /*0222*/ 	.byte	0x12
	.zero		1


	//   ....[10]....
        /*0224*/ 	.word	0x00002330
        /*0228*/ 	.word	0x000000ff
        /*022c*/ 	.word	0x00009000
        /*0230*/ 	.short	0x0108
        /*0232*/ 	.byte	0x0c
	.zero		1


	//   ....[11]....
        /*0234*/ 	.word	0x00002340
        /*0238*/ 	.word	0x000000ff
        /*023c*/ 	.word	0x00009020
        /*0240*/ 	.short	0x0108
        /*0242*/ 	.byte	0x0c
	.zero		1


	//   ....[12]....
        /*0244*/ 	.word	0x00002390
        /*0248*/ 	.word	0x000000ff
        /*024c*/ 	.word	0x00009008
        /*0250*/ 	.short	0x0108
        /*0252*/ 	.byte	0x0c
	.zero		1


	//   ....[13]....
        /*0254*/ 	.word	0x000023a0
        /*0258*/ 	.word	0x000000ff
        /*025c*/ 	.word	0x00009028
        /*0260*/ 	.short	0x0108
        /*0262*/ 	.byte	0x0c
	.zero		1


	//   ....[14]....
        /*0264*/ 	.word	0x000023f0
        /*0268*/ 	.word	0x000000ff
        /*026c*/ 	.word	0x00009010
        /*0270*/ 	.short	0x0108
        /*0272*/ 	.byte	0x0c
	.zero		1


	//   ....[15]....
        /*0274*/ 	.word	0x00002400
        /*0278*/ 	.word	0x000000ff
        /*027c*/ 	.word	0x00009030
        /*0280*/ 	.short	0x0108
        /*0282*/ 	.byte	0x0c
	.zero		1


	//   ....[16]....
        /*0284*/ 	.word	0x00002a30
        /*0288*/ 	.word	0x000000ff
        /*028c*/ 	.word	0x00009000
        /*0290*/ 	.short	0x010a
        /*0292*/ 	.byte	0x0c
	.zero		1


	//   ....[17]....
        /*0294*/ 	.word	0x00002a60
        /*0298*/ 	.word	0x000000ff
        /*029c*/ 	.word	0x00009020
        /*02a0*/ 	.short	0x010a
        /*02a2*/ 	.byte	0x0c
	.zero		1


	//   ....[18]....
        /*02a4*/ 	.word	0x00002a90
        /*02a8*/ 	.word	0x000000ff
        /*02ac*/ 	.word	0x00009000
        /*02b0*/ 	.short	0x010a
        /*02b2*/ 	.byte	0x12
	.zero		1


	//   ....[19]....
        /*02b4*/ 	.word	0x00002ac0
        /*02b8*/ 	.word	0x000000ff
        /*02bc*/ 	.word	0x00009020
        /*02c0*/ 	.short	0x010a
        /*02c2*/ 	.byte	0x12
	.zero		1


	//----- nvinfo : EIATTR_NUM_MBARRIERS
	.align		4
.L_48:
        /*02c4*/ 	.byte	0x03, 0x38
        /*02c6*/ 	.short	0x0006


	//----- nvinfo : EIATTR_EXIT_INSTR_OFFSETS
	.align		4
        /*02c8*/ 	.byte	0x04, 0x1c
        /*02ca*/ 	.short	(.L_50 - .L_49)


	//   ....[0]....
.L_49:
        /*02cc*/ 	.word	0x00002a20


	//----- nvinfo : EIATTR_REQNTID
	.align		4
.L_50:
        /*02d0*/ 	.byte	0x04, 0x10
        /*02d2*/ 	.short	(.L_52 - .L_51)
.L_51:
        /*02d4*/ 	.word	0x00000100
        /*02d8*/ 	.word	0x00000001
        /*02dc*/ 	.word	0x00000001


	//----- nvinfo : EIATTR_CRS_STACK_SIZE
	.align		4
.L_52:
        /*02e0*/ 	.byte	0x04, 0x1e
        /*02e2*/ 	.short	(.L_54 - .L_53)
.L_53:
        /*02e4*/ 	.word	0x00000000


	//----- nvinfo : EIATTR_CBANK_PARAM_SIZE
	.align		4
.L_54:
        /*02e8*/ 	.byte	0x03, 0x19
        /*02ea*/ 	.short	0x0050


	//----- nvinfo : EIATTR_PARAM_CBANK
	.align		4
        /*02ec*/ 	.byte	0x04, 0x0a
        /*02ee*/ 	.short	(.L_56 - .L_55)
	.align		4
.L_55:
        /*02f0*/ 	.word	index@(.nv.constant0.gluon_tcgen05)
        /*02f4*/ 	.short	0x0380
        /*02f6*/ 	.short	0x0050


	//----- nvinfo : EIATTR_SW_WAR
	.align		4
.L_56:
        /*02f8*/ 	.byte	0x04, 0x36
        /*02fa*/ 	.short	(.L_58 - .L_57)
.L_57:
        /*02fc*/ 	.word	0x00000008
.L_58:


//--------------------- .nv.compat                --------------------------
	.section	.nv.compat,"",@"SHT_CUDA_COMPAT_INFO"
	.align	4
        /*0000*/ 	.byte	0x02, 0x02, 0x02, 0x00, 0x02, 0x05, 0x05, 0x00, 0x02, 0x03, 0x03, 0x00, 0x02, 0x06, 0x01, 0x00


//--------------------- .nv.callgraph             --------------------------
	.section	.nv.callgraph,"",@"SHT_CUDA_CALLGRAPH"
	.align	4
	.sectionentsize	8
	.align		4
        /*0000*/ 	.word	0x00000000
	.align		4
        /*0004*/ 	.word	0xffffffff
	.align		4
        /*0008*/ 	.word	0x00000000
	.align		4
        /*000c*/ 	.word	0xfffffffe
	.align		4
        /*0010*/ 	.word	0x00000000
	.align		4
        /*0014*/ 	.word	0xfffffffd
	.align		4
        /*0018*/ 	.word	0x00000000
	.align		4
        /*001c*/ 	.word	0xfffffffc


//--------------------- .text.gluon_tcgen05       --------------------------
	.section	.text.gluon_tcgen05,"ax",@progbits
	.align	128
        .global         gluon_tcgen05
        .type           gluon_tcgen05,@function
        .size           gluon_tcgen05,(.L_x_81 - gluon_tcgen05)
        .other          gluon_tcgen05,@"STO_CUDA_ENTRY STV_DEFAULT"
gluon_tcgen05:
.text.gluon_tcgen05:
[----:B------:R-:W1:Y:S01]  /*0000*/  LDC R1, c[0x0][0x37c] ;  /* 0x0000df00ff017b82 */ /* 0x000e620000000800 */
[----:B------:R-:W2:Y:S02]  /*0010*/  S2R R0, SR_TID.X ;  /* 0x0000000000007919 */ /* 0x000ea40000002100 */
[----:B--2---:R-:W-:-:S13]  /*0020*/  ISETP.GE.U32.AND P2, PT, R0, 0x20, PT ;  /* 0x000000200000780c */ /* 0x004fda0003f46070 */
[----:B------:R-:W-:Y:S05]  /*0030*/  @P2 BRA `(.L_x_0) ;  /* 0x0000000000b82947 */ /* 0x000fea0003800000 */
[----:B------:R-:W2:Y:S01]  /*0040*/  S2UR UR6, SR_CgaCtaId ;  /* 0x00000000000679c3 */ /* 0x000ea20000008800 */
[----:B------:R-:W-:Y:S01]  /*0050*/  NOP ;  /* 0x0000000000007918 */ /* 0x000fe20000000000 */
[----:B------:R-:W-:Y:S02]  /*0060*/  UMOV UR4, 0x40 ;  /* 0x0000004000047882 */ /* 0x000fe40000000000 */
[----:B--2---:R-:W-:-:S09]  /*0070*/  ULEA UR4, UR6, UR4, 0x18 ;  /* 0x0000000406047291 */ /* 0x004fd2000f8ec0ff */
[----:B------:R-:W2:Y:S01]  /*0080*/  LDS.U8 R2, [UR4] ;  /* 0x00000004ff027984 */ /* 0x000ea20008000000 */
[----:B------:R-:W-:Y:S02]  /*0090*/  UMOV UR4, 0x400 ;  /* 0x0000040000047882 */ /* 0x000fe40000000000 */
[----:B------:R-:W-:Y:S01]  /*00a0*/  ULEA UR4, UR6, UR4, 0x18 ;  /* 0x0000000406047291 */ /* 0x000fe2000f8ec0ff */
[----:B--2---:R-:W-:-:S13]  /*00b0*/  ISETP.NE.AND P0, PT, R2, RZ, PT ;  /* 0x000000ff0200720c */ /* 0x004fda0003f05270 */
[----:B------:R-:W-:Y:S05]  /*00c0*/  @P0 BRA `(.L_x_1) ;  /* 0x00000000007c0947 */ /* 0x000fea0003800000 */
[----:B------:R-:W-:-:S13]  /*00d0*/  ELECT P0, URZ, PT ;  /* 0x0000000000ff782f */ /* 0x000fda0003800000 */
[----:B------:R-:W-:Y:S05]  /*00e0*/  @!P0 BRA `(.L_x_2) ;  /* 0x0000000000848947 */ /* 0x000fea0003800000 */
[----:B------:R-:W-:Y:S01]  /*00f0*/  UMOV UR5, 0x4 ;  /* 0x0000000400057882 */ /* 0x000fe20000000000 */
[----:B------:R-:W-:Y:S02]  /*0100*/  IMAD.MOV.U32 R5, RZ, RZ, 0x1 ;  /* 0x00000001ff057424 */ /* 0x000fe400078e00ff */
[----:B------:R-:W-:Y:S02]  /*0110*/  IMAD.MOV.U32 R3, RZ, RZ, 0xf ;  /* 0x0000000fff037424 */ /* 0x000fe400078e00ff */
[----:B------:R-:W-:Y:S04]  /*0120*/  DEPBAR.LE SB2, 0x36 ;  /* 0x0000ad800000791a */ /* 0x000fe80000000000 */
[----:B------:R-:W2:Y:S02]  /*0130*/  UTCATOMSWS.FIND_AND_SET.ALIGN UP0, UR5, UR5 ;  /* 0x00000005000575e3 */ /* 0x000ea40008000800 */
[----:B--2---:R-:W-:-:S04]  /*0140*/  PLOP3.LUT P0, PT, PT, PT, UP0, 0x80, 0x8 ;  /* 0x000000000008781c */ /* 0x004fc80003f0f008 */
[----:B------:R-:W-:-:S04]  /*0150*/  SEL R2, RZ, 0xffffffff, !P0 ;  /* 0xffffffffff027807 */ /* 0x000fc80004000000 */
[----:B------:R-:W-:Y:S01]  /*0160*/  ISETP.NE.AND P0, PT, R2, RZ, PT ;  /* 0x000000ff0200720c */ /* 0x000fe20003f05270 */
[----:B------:R-:W-:-:S12]  /*0170*/  IMAD.U32 R2, RZ, RZ, UR5 ;  /* 0x00000005ff027e24 */ /* 0x000fd8000f8e00ff */
[----:B------:R-:W-:Y:S05]  /*0180*/  @P0 BRA `(.L_x_3) ;  /* 0x0000000000240947 */ /* 0x000fea0003800000 */
.L_x_4:
[----:B------:R-:W-:Y:S05]  /*0190*/  NANOSLEEP 0x64 ;  /* 0x000000640000795d */ /* 0x000fea0003800000 */
[----:B------:R-:W-:-:S05]  /*01a0*/  UMOV UR5, 0x4 ;  /* 0x0000000400057882 */ /* 0x000fca0000000000 */
[----:B------:R-:W-:Y:S04]  /*01b0*/  DEPBAR.LE SB2, 0x36 ;  /* 0x0000ad800000791a */ /* 0x000fe80000000000 */
[----:B------:R-:W2:Y:S02]  /*01c0*/  UTCATOMSWS.FIND_AND_SET.ALIGN UP0, UR5, UR5 ;  /* 0x00000005000575e3 */ /* 0x000ea40008000800 */
[----:B--2---:R-:W-:-:S04]  /*01d0*/  PLOP3.LUT P0, PT, PT, PT, UP0, 0x80, 0x8 ;  /* 0x000000000008781c */ /* 0x004fc80003f0f008 */
[----:B------:R-:W-:-:S04]  /*01e0*/  SEL R2, RZ, 0xffffffff, !P0 ;  /* 0xffffffffff027807 */ /* 0x000fc80004000000 */
[----:B------:R-:W-:Y:S01]  /*01f0*/  ISETP.NE.AND P0, PT, R2, RZ, PT ;  /* 0x000000ff0200720c */ /* 0x000fe20003f05270 */
[----:B------:R-:W-:-:S12]  /*0200*/  IMAD.U32 R2, RZ, RZ, UR5 ;  /* 0x00000005ff027e24 */ /* 0x000fd8000f8e00ff */
[----:B------:R-:W-:Y:S05]  /*0210*/  @!P0 BRA `(.L_x_4) ;  /* 0xfffffffc00dc8947 */ /* 0x000fea000383ffff */
.L_x_3:
[C---:B------:R-:W-:Y:S01]  /*0220*/  VIADD R4, R2.reuse, 0x10 ;  /* 0x0000001002047836 */ /* 0x040fe20000000000 */
[----:B------:R-:W-:Y:S01]  /*0230*/  UMOV UR5, 0x50 ;  /* 0x0000005000057882 */ /* 0x000fe20000000000 */
[----:B------:R-:W-:Y:S01]  /*0240*/  SHF.L.U32 R3, R3, R2, RZ ;  /* 0x0000000203037219 */ /* 0x000fe200000006ff */
[----:B------:R-:W-:Y:S01]  /*0250*/  ULEA UR5, UR6, UR5, 0x18 ;  /* 0x0000000506057291 */ /* 0x000fe2000f8ec0ff */
[----:B------:R-:W-:Y:S01]  /*0260*/  IMAD.SHL.U32 R2, R2, 0x20, RZ ;  /* 0x0000002002027824 */ /* 0x000fe200078e00ff */
[----:B------:R-:W-:-:S04]  /*0270*/  SHF.L.U32 R4, R5, R4, RZ ;  /* 0x0000000405047219 */ /* 0x000fc800000006ff */
[----:B------:R-:W-:-:S05]  /*0280*/  LOP3.LUT R3, R4, R3, RZ, 0xfc, !PT ;  /* 0x0000000304037212 */ /* 0x000fca00078efcff */
[----:B------:R2:W-:Y:S04]  /*0290*/  ATOMS.OR RZ, [UR5], R3 ;  /* 0x00000003ffff798c */ /* 0x0005e8000b000005 */
[----:B------:R2:W-:Y:S01]  /*02a0*/  STS [UR4], R2 ;  /* 0x00000002ff007988 */ /* 0x0005e20008000804 */
[----:B------:R-:W-:Y:S05]  /*02b0*/  BRA `(.L_x_2) ;  /* 0x0000000000107947 */ /* 0x000fea0003800000 */
.L_x_1:
[----:B------:R-:W-:Y:S01]  /*02c0*/  IMAD.MOV.U32 R3, RZ, RZ, -0x1 ;  /* 0xffffffffff037424 */ /* 0x000fe200078e00ff */
[----:B------:R-:W-:-:S04]  /*02d0*/  MOV R2, 0x300 ;  /* 0x0000030000027802 */ /* 0x000fc80000000f00 */
[----:B------:R2:W-:Y:S03]  /*02e0*/  STS [UR4], R3 ;  /* 0x00000003ff007988 */ /* 0x0005e60008000804 */
[----:B-12---:R-:W-:Y:S05]  /*02f0*/  CALL.REL.NOINC `($__internal_1_$__cuda_sm10x_tcgen05_guardrail_trap_phase_invalid_during_alloc) ;  /* 0x0000002800087944 */ /* 0x006fea0003c00000 */
.L_x_2:
[----:B------:R-:W-:Y:S05]  /*0300*/  WARPSYNC.ALL ;  /* 0x0000000000007948 */ /* 0x000fea0003800000 */
[----:B------:R-:W-:Y:S01]  /*0310*/  NOP ;  /* 0x0000000000007918 */ /* 0x000fe20000000000 */
.L_x_0:
[----:B------:R-:W3:Y:S08]  /*0320*/  S2UR UR4, SR_CgaCtaId ;  /* 0x00000000000479c3 */ /* 0x000ef00000008800 */
[----:B------:R-:W-:Y:S01]  /*0330*/  BAR.SYNC.DEFER_BLOCKING 0x0 ;  /* 0x0000000000007b1d */ /* 0x000fe20000010000 */
[----:B------:R-:W-:-:S05]  /*0340*/  LOP3.LUT R36, R0, 0xff, RZ, 0xc0, !PT ;  /* 0x000000ff00247812 */ /* 0x000fca00078ec0ff */
[----:B------:R-:W-:Y:S02]  /*0350*/  UMOV UR12, 0x400 ;  /* 0x00000400000c7882 */ /* 0x000fe40000000000 */
[----:B--2---:R-:W2:Y:S08]  /*0360*/  LDC R3, c[0x0][0x398] ;  /* 0x0000e600ff037b82 */ /* 0x004eb00000000800 */
[----:B------:R-:W4:Y:S01]  /*0370*/  LDC R7, c[0x0][0x3a0] ;  /* 0x0000e800ff077b82 */ /* 0x000f220000000800 */
[----:B---3--:R-:W-:-:S07]  /*0380*/  ULEA UR12, UR4, UR12, 0x18 ;  /* 0x0000000c040c7291 */ /* 0x008fce000f8ec0ff */
[----:B------:R-:W3:Y:S02]  /*0390*/  S2UR UR16, SR_CTAID.Y ;  /* 0x00000000001079c3 */ /* 0x000ee40000002600 */
[----:B------:R-:W5:Y:S06]  /*03a0*/  LDS R4, [UR12] ;  /* 0x0000000cff047984 */ /* 0x000f6c0008000800 */
[----:B------:R-:W-:Y:S06]  /*03b0*/  BAR.SYNC.DEFER_BLOCKING 0x0 ;  /* 0x0000000000007b1d */ /* 0x000fec0000010000 */
[----:B------:R-:W-:Y:S05]  /*03c0*/  @P2 BRA `(.L_x_5) ;  /* 0x0000000000182947 */ /* 0x000fea0003800000 */
[----:B------:R-:W-:Y:S01]  /*03d0*/  ELECT P0, URZ, PT ;  /* 0x0000000000ff782f */ /* 0x000fe20003800000 */
[----:B------:R-:W-:Y:S01]  /*03e0*/  IMAD.MOV.U32 R2, RZ, RZ, 0x1 ;  /* 0x00000001ff027424 */ /* 0x000fe200078e00ff */
[----:B------:R-:W-:Y:S01]  /*03f0*/  UMOV UR5, 0x40 ;  /* 0x0000004000057882 */ /* 0x000fe20000000000 */
[----:B------:R-:W-:Y:S01]  /*0400*/  UVIRTCOUNT.DEALLOC.SMPOOL 0x80 ;  /* 0x000000800000784c */ /* 0x000fe20000000000 */
[----:B------:R-:W-:-:S09]  /*0410*/  ULEA UR5, UR4, UR5, 0x18 ;  /* 0x0000000504057291 */ /* 0x000fd2000f8ec0ff */
[----:B------:R5:W-:Y:S03]  /*0420*/  @P0 STS.U8 [UR5], R2 ;  /* 0x00000002ff000988 */ /* 0x000be60008000005 */
.L_x_5:
[----:B------:R-:W5:Y:S01]  /*0430*/  S2UR UR4, SR_CTAID.Z ;  /* 0x00000000000479c3 */ /* 0x000f620000002700 */
[----:B------:R-:W4:Y:S01]  /*0440*/  LDCU UR5, c[0x0][0x370] ;  /* 0x00006e00ff0577ac */ /* 0x000f220008000800 */
[C---:B------:R-:W-:Y:S01]  /*0450*/  ISETP.GE.U32.AND P0, PT, R36.reuse, 0x20, PT ;  /* 0x000000202400780c */ /* 0x040fe20003f06070 */
[----:B--2--5:R-:W-:Y:S01]  /*0460*/  VIADD R2, R3, 0xffffffff ;  /* 0xffffffff03027836 */ /* 0x024fe20000000000 */
[C---:B------:R-:W-:Y:S01]  /*0470*/  ISETP.NE.U32.AND P3, PT, R36.reuse, RZ, PT ;  /* 0x000000ff2400720c */ /* 0x040fe20003f65070 */
[----:B------:R-:W2:Y:S01]  /*0480*/  LDCU UR6, c[0x0][0x374] ;  /* 0x00006e80ff0677ac */ /* 0x000ea20008000800 */
[----:B------:R-:W-:Y:S01]  /*0490*/  LEA R10, R36, UR12, 0x2 ;  /* 0x0000000c240a7c11 */ /* 0x000fe2000f8e10ff */
[----:B----4-:R-:W-:Y:S01]  /*04a0*/  VIADD R11, R7, 0xffffffff ;  /* 0xffffffff070b7836 */ /* 0x010fe20000000000 */
[----:B------:R-:W4:Y:S01]  /*04b0*/  S2UR UR7, SR_CTAID.X ;  /* 0x00000000000779c3 */ /* 0x000f220000002500 */
[----:B------:R-:W5:Y:S01]  /*04c0*/  LDCU.64 UR14, c[0x0][0x3c0] ;  /* 0x00007800ff0e77ac */ /* 0x000f620008000a00 */
[----:B------:R-:W-:Y:S01]  /*04d0*/  R2UR UR24, R4 ;  /* 0x00000000041872ca */ /* 0x000fe200000e0000 */
[----:B------:R-:W-:Y:S04]  /*04e0*/  BSSY.RECONVERGENT B0, `(.L_x_6) ;  /* 0x0000011000007945 */ /* 0x000fe80003800200 */
[----:B------:R3:W-:Y:S01]  /*04f0*/  @!P0 STS [R10], RZ ;  /* 0x000000ff0a008388 */ /* 0x0007e20000000800 */
[----:B------:R-:W-:-:S03]  /*0500*/  NOP ;  /* 0x0000000000007918 */ /* 0x000fc60000000000 */
[----:B------:R3:W-:Y:S02]  /*0510*/  @!P3 STS [UR12+0x24], R2 ;  /* 0x00002402ff00b988 */ /* 0x0007e4000800080c */
[----:B--23--:R-:W-:Y:S02]  /*0520*/  UIMAD UR4, UR4, UR6, UR16 ;  /* 0x00000006040472a4 */ /* 0x00cfe4000f8e0210 */
[----:B------:R2:W-:Y:S02]  /*0530*/  @!P3 STS [UR12+0x20], R11 ;  /* 0x0000200bff00b988 */ /* 0x0005e4000800080c */
[----:B----4-:R-:W-:-:S04]  /*0540*/  UIMAD UR4, UR4, UR5, UR7 ;  /* 0x00000005040472a4 */ /* 0x010fc8000f8e0207 */
[----:B------:R-:W-:-:S04]  /*0550*/  UIMAD UR4, UR4, 0x180, URZ ;  /* 0x00000180040478a4 */ /* 0x000fc8000f8e02ff */
[----:B-----5:R-:W-:-:S04]  /*0560*/  UIADD3 UR20, UP0, UPT, UR4, UR14, URZ ;  /* 0x0000000e04147290 */ /* 0x020fc8000ff1e0ff */
[----:B------:R-:W-:Y:S01]  /*0570*/  ULEA.HI.X.SX32 UR21, UR4, UR15, 0x1, UP0 ;  /* 0x0000000f04157291 */ /* 0x000fe200080f0eff */
[----:B--2---:R-:W-:Y:S11]  /*0580*/  @P3 BRA `(.L_x_7) ;  /* 0x0000000000183947 */ /* 0x004ff60003800000 */
[----:B------:R-:W2:Y:S01]  /*0590*/  LDS R3, [UR12+0x8] ;  /* 0x0000080cff037984 */ /* 0x000ea20008000800 */
[----:B------:R-:W3:Y:S01]  /*05a0*/  LDC.64 R8, c[0x0][0x380] ;  /* 0x0000e000ff087b82 */ /* 0x000ee20000000a00 */
[----:B------:R-:W-:Y:S02]  /*05b0*/  IMAD.MOV.U32 R4, RZ, RZ, 0x70 ;  /* 0x00000070ff047424 */ /* 0x000fe400078e00ff */
[----:B---3--:R3:W-:Y:S03]  /*05c0*/  STS.64 [UR12], R8 ;  /* 0x00000008ff007988 */ /* 0x0087e60008000a0c */
[----:B--2---:R-:W-:-:S05]  /*05d0*/  LOP3.LUT R3, R3, 0x10, R4, 0xd8, !PT ;  /* 0x0000001003037812 */ /* 0x004fca00078ed804 */
[----:B------:R3:W-:Y:S02]  /*05e0*/  STS [UR12+0x8], R3 ;  /* 0x00000803ff007988 */ /* 0x0007e4000800080c */
.L_x_7:
[----:B------:R-:W-:Y:S05]  /*05f0*/  BSYNC.RECONVERGENT B0 ;  /* 0x0000000000007941 */ /* 0x000fea0003800200 */
.L_x_6:
[----:B------:R-:W-:Y:S04]  /*0600*/  BSSY.RECONVERGENT B0, `(.L_x_8) ;  /* 0x000000a000007945 */ /* 0x000fe80003800200 */
[----:B------:R-:W-:Y:S05]  /*0610*/  @P3 BRA `(.L_x_9) ;  /* 0x0000000000203947 */ /* 0x000fea0003800000 */
[----:B---3--:R-:W2:Y:S01]  /*0620*/  LDS R3, [UR12+0x34] ;  /* 0x0000340cff037984 */ /* 0x008ea20008000800 */
[----:B------:R-:W-:Y:S02]  /*0630*/  IMAD.MOV.U32 R4, RZ, RZ, 0x1f000000 ;  /* 0x1f000000ff047424 */ /* 0x000fe400078e00ff */
[----:B------:R-:W-:Y:S01]  /*0640*/  @!P3 IMAD.MOV.U32 R5, RZ, RZ, 0x3f ;  /* 0x0000003fff05b424 */ /* 0x000fe200078e00ff */
[----:B------:R-:W3:Y:S02]  /*0650*/  @!P3 LDS R6, [UR12+0x38] ;  /* 0x0000380cff06b984 */ /* 0x000ee40008000800 */
[----:B--2---:R-:W-:Y:S02]  /*0660*/  LOP3.LUT R3, R3, 0xff000000, R4, 0xb8, !PT ;  /* 0xff00000003037812 */ /* 0x004fe400078eb804 */
[----:B---3--:R-:W-:-:S03]  /*0670*/  @!P3 LOP3.LUT R4, R6, 0xff, R5, 0xb8, !PT ;  /* 0x000000ff0604b812 */ /* 0x008fc600078eb805 */
[----:B------:R2:W-:Y:S04]  /*0680*/  STS [UR12+0x34], R3 ;  /* 0x00003403ff007988 */ /* 0x0005e8000800080c */
[----:B------:R2:W-:Y:S02]  /*0690*/  @!P3 STS [UR12+0x38], R4 ;  /* 0x00003804ff00b988 */ /* 0x0005e4000800080c */
.L_x_9:
[----:B------:R-:W-:Y:S05]  /*06a0*/  BSYNC.RECONVERGENT B0 ;  /* 0x0000000000007941 */ /* 0x000fea0003800200 */
.L_x_8:
[----:B------:R-:W-:Y:S04]  /*06b0*/  BSSY.RECONVERGENT B0, `(.L_x_10) ;  /* 0x000000e000007945 */ /* 0x000fe80003800200 */
[----:B------:R-:W-:Y:S05]  /*06c0*/  @P3 BRA `(.L_x_11) ;  /* 0x0000000000303947 */ /* 0x000fea0003800000 */
[----:B--2---:R-:W2:Y:S01]  /*06d0*/  LDS R4, [UR12+0x34] ;  /* 0x0000340cff047984 */ /* 0x004ea20008000800 */
[----:B---3--:R-:W3:Y:S03]  /*06e0*/  LDC.64 R8, c[0x0][0x3a8] ;  /* 0x0000ea00ff087b82 */ /* 0x008ee60000000a00 */
[----:B------:R-:W4:Y:S01]  /*06f0*/  LDS R3, [UR12+0x1c] ;  /* 0x00001c0cff037984 */ /* 0x000f220008000800 */
[C---:B---3--:R-:W-:Y:S01]  /*0700*/  SHF.L.U64.HI R6, R8.reuse, 0x1, R9 ;  /* 0x0000000108067819 */ /* 0x048fe20000010209 */
[----:B------:R-:W-:-:S03]  /*0710*/  IMAD.SHL.U32 R5, R8, 0x2, RZ ;  /* 0x0000000208057824 */ /* 0x000fc600078e00ff */
[--C-:B------:R-:W-:Y:S02]  /*0720*/  SHF.R.U32.HI R8, RZ, 0x4, R6.reuse ;  /* 0x00000004ff087819 */ /* 0x100fe40000011606 */
[----:B------:R-:W-:-:S05]  /*0730*/  SHF.R.U64 R5, R5, 0x4, R6 ;  /* 0x0000000405057819 */ /* 0x000fca0000001206 */
[----:B------:R5:W-:Y:S01]  /*0740*/  STS [UR12+0xc], R5 ;  /* 0x00000c05ff007988 */ /* 0x000be2000800080c */
[----:B--2---:R-:W-:Y:S02]  /*0750*/  LOP3.LUT R4, R4, 0x7, RZ, 0xb8, !PT ;  /* 0x0000000704047812 */ /* 0x004fe400078eb8ff */
[----:B----4-:R-:W-:-:S03]  /*0760*/  LOP3.LUT R3, R3, 0xf, R8, 0xb8, !PT ;  /* 0x0000000f03037812 */ /* 0x010fc600078eb808 */
[----:B------:R5:W-:Y:S04]  /*0770*/  STS [UR12+0x34], R4 ;  /* 0x00003404ff007988 */ /* 0x000be8000800080c */
[----:B------:R5:W-:Y:S02]  /*0780*/  STS [UR12+0x1c], R3 ;  /* 0x00001c03ff007988 */ /* 0x000be4000800080c */
.L_x_11:
[----:B------:R-:W-:Y:S05]  /*0790*/  BSYNC.RECONVERGENT B0 ;  /* 0x0000000000007941 */ /* 0x000fea0003800200 */
.L_x_10:
[----:B------:R-:W-:Y:S04]  /*07a0*/  BSSY.RECONVERGENT B1, `(.L_x_12) ;  /* 0x000001a000017945 */ /* 0x000fe80003800200 */
[----:B------:R-:W-:Y:S04]  /*07b0*/  BSSY.RELIABLE B0, `(.L_x_13) ;  /* 0x0000015000007945 */ /* 0x000fe80003800100 */
[----:B------:R-:W-:Y:S05]  /*07c0*/  @P3 BRA `(.L_x_14) ;  /* 0x0000000000203947 */ /* 0x000fea0003800000 */
[----:B--23-5:R-:W2:Y:S02]  /*07d0*/  LDS R3, [UR12+0x34] ;  /* 0x0000340cff037984 */ /* 0x02cea40008000800 */
[----:B--2---:R-:W-:-:S05]  /*07e0*/  LOP3.LUT R3, R3, 0x38, RZ, 0xb8, !PT ;  /* 0x0000003803037812 */ /* 0x004fca00078eb8ff */
[----:B------:R2:W-:Y:S01]  /*07f0*/  STS [UR12+0x34], R3 ;  /* 0x00003403ff007988 */ /* 0x0005e2000800080c */
[----:B------:R-:W-:Y:S05]  /*0800*/  @P3 BRA `(.L_x_15) ;  /* 0x0000000000203947 */ /* 0x000fea0003800000 */
[----:B--2---:R-:W2:Y:S01]  /*0810*/  LDS R3, [UR12+0x8] ;  /* 0x0000080cff037984 */ /* 0x004ea20008000800 */
[----:B------:R-:W-:-:S05]  /*0820*/  IMAD.MOV.U32 R4, RZ, RZ, 0x780 ;  /* 0x00000780ff047424 */ /* 0x000fca00078e00ff */
[----:B--2---:R-:W-:-:S05]  /*0830*/  LOP3.LUT R3, R3, 0x300, R4, 0xd8, !PT ;  /* 0x0000030003037812 */ /* 0x004fca00078ed804 */
[----:B------:R4:W-:Y:S02]  /*0840*/  STS [UR12+0x8], R3 ;  /* 0x00000803ff007988 */ /* 0x0009e4000800080c */
.L_x_14:
[----:B------:R-:W-:Y:S05]  /*0850*/  @P3 BRA `(.L_x_16) ;  /* 0x0000000000283947 */ /* 0x000fea0003800000 */
[----:B--2345:R-:W2:Y:S02]  /*0860*/  LDS R3, [UR12+0x8] ;  /* 0x0000080cff037984 */ /* 0x03cea40008000800 */
[----:B--2---:R-:W-:-:S05]  /*0870*/  LOP3.LUT R3, R3, 0x1800, RZ, 0xb8, !PT ;  /* 0x0000180003037812 */ /* 0x004fca00078eb8ff */
[----:B------:R3:W-:Y:S02]  /*0880*/  STS [UR12+0x8], R3 ;  /* 0x00000803ff007988 */ /* 0x0007e4000800080c */
.L_x_15:
[----:B------:R-:W-:Y:S05]  /*0890*/  @P3 BREAK.RELIABLE B0 ;  /* 0x0000000000003942 */ /* 0x000fea0003800100 */
[----:B------:R-:W-:Y:S05]  /*08a0*/  @P3 BRA `(.L_x_17) ;  /* 0x0000000000243947 */ /* 0x000fea0003800000 */
[----:B------:R-:W4:Y:S01]  /*08b0*/  LDS R4, [UR12+0x8] ;  /* 0x0000080cff047984 */ /* 0x000f220008000800 */
[----:B--23--:R-:W-:-:S05]  /*08c0*/  IMAD.MOV.U32 R3, RZ, RZ, 0x6000 ;  /* 0x00006000ff037424 */ /* 0x00cfca00078e00ff */
[----:B----4-:R-:W-:-:S04]  /*08d0*/  LOP3.LUT R3, R4, 0x4000, R3, 0xd8, !PT ;  /* 0x0000400004037812 */ /* 0x010fc800078ed803 */
[----:B------:R-:W-:-:S05]  /*08e0*/  LOP3.LUT R3, R3, 0x400000, RZ, 0xb8, !PT ;  /* 0x0040000003037812 */ /* 0x000fca00078eb8ff */
[----:B------:R2:W-:Y:S02]  /*08f0*/  STS [UR12+0x8], R3 ;  /* 0x00000803ff007988 */ /* 0x0005e4000800080c */
.L_x_16:
[----:B------:R-:W-:Y:S05]  /*0900*/  BSYNC.RELIABLE B0 ;  /* 0x0000000000007941 */ /* 0x000fea0003800100 */
.L_x_13:
[----:B--2345:R-:W2:Y:S02]  /*0910*/  @!P3 LDS R3, [UR12+0x8] ;  /* 0x0000080cff03b984 */ /* 0x03cea40008000800 */
[----:B--2---:R-:W-:-:S05]  /*0920*/  @!P3 LOP3.LUT R3, R3, 0x8000, RZ, 0xb8, !PT ;  /* 0x000080000303b812 */ /* 0x004fca00078eb8ff */
[----:B------:R4:W-:Y:S02]  /*0930*/  @!P3 STS [UR12+0x8], R3 ;  /* 0x00000803ff00b988 */ /* 0x0009e4000800080c */
.L_x_17:
[----:B------:R-:W-:Y:S05]  /*0940*/  BSYNC.RECONVERGENT B1 ;  /* 0x0000000000017941 */ /* 0x000fea0003800200 */
.L_x_12:
[----:B------:R-:W-:Y:S05]  /*0950*/  WARPSYNC.ALL ;  /* 0x0000000000007948 */ /* 0x000fea0003800000 */
[----:B------:R-:W-:Y:S01]  /*0960*/  NOP ;  /* 0x0000000000007918 */ /* 0x000fe20000000000 */
[----:B--234-:R-:W2:Y:S02]  /*0970*/  LDC R3, c[0x0][0x39c] ;  /* 0x0000e700ff037b82 */ /* 0x01cea40000000800 */
[----:B--2---:R-:W-:Y:S01]  /*0980*/  VIADD R3, R3, 0xffffffff ;  /* 0xffffffff03037836 */ /* 0x004fe20000000000 */
[----:B------:R-:W-:Y:S06]  /*0990*/  @P0 BRA `(.L_x_18) ;  /* 0x0000000000300947 */ /* 0x000fec0003800000 */
[----:B------:R-:W2:Y:S01]  /*09a0*/  S2R R4, SR_LANEID ;  /* 0x0000000000047919 */ /* 0x000ea20000000000 */
[----:B------:R-:W-:Y:S05]  /*09b0*/  WARPSYNC.ALL ;  /* 0x0000000000007948 */ /* 0x000fea0003800000 */
[----:B------:R-:W-:Y:S01]  /*09c0*/  NOP ;  /* 0x0000000000007918 */ /* 0x000fe20000000000 */
[----:B--2---:R-:W-:-:S05]  /*09d0*/  IMAD.SHL.U32 R6, R4, 0x4, RZ ;  /* 0x0000000404067824 */ /* 0x004fca00078e00ff */
[----:B------:R-:W2:Y:S01]  /*09e0*/  LDS R9, [R6+UR12] ;  /* 0x0000000c06097984 */ /* 0x000ea20008000800 */
[----:B------:R-:W-:-:S05]  /*09f0*/  IADD3 R4, P1, PT, R6, UR20, RZ ;  /* 0x0000001406047c10 */ /* 0x000fca000ff3e0ff */
[----:B------:R-:W-:-:S05]  /*0a00*/  IMAD.X R5, RZ, RZ, UR21, P1 ;  /* 0x00000015ff057e24 */ /* 0x000fca00088e06ff */
[----:B--2---:R2:W3:Y:S01]  /*0a10*/  ATOMG.E.EXCH.STRONG.GPU PT, RZ, [R4], R9 ;  /* 0x0000000904ff73a8 */ /* 0x0044e200041ee100 */
[----:B------:R-:W-:-:S04]  /*0a20*/  DEPBAR {5,4,3,2,1,0} ;  /* 0x0000003f0000791a */ /* 0x000fc80000000000 */
[----:B------:R-:W4:Y:S02]  /*0a30*/  CCTL.E.C.LDCU.IV.DEEP [UR20] ;  /* 0x0000000014007540 */ /* 0x000f240009c08000 */
[----:B----4-:R2:W-:Y:S01]  /*0a40*/  UTMACCTL.IV [UR20] ;  /* 0x00000000140079b9 */ /* 0x0105e20008000000 */
[----:B------:R-:W-:Y:S01]  /*0a50*/  NOP ;  /* 0x0000000000007918 */ /* 0x000fe20000000000 */
.L_x_18:
[----:B------:R-:W-:Y:S05]  /*0a60*/  @P0 BRA `(.L_x_19) ;  /* 0x00000000000c0947 */ /* 0x000fea0003800000 */
[----:B------:R0:W-:Y:S01]  /*0a70*/  UTMACMDFLUSH ;  /* 0x00000000000079b7 */ /* 0x0001e20000000000 */
[----:B------:R-:W-:Y:S05]  /*0a80*/  @P0 BRA `(.L_x_19) ;  /* 0x0000000000040947 */ /* 0x000fea0003800000 */
[----:B------:R-:W-:-:S04]  /*0a90*/  DEPBAR.LE SB0, 0x0 ;  /* 0x000080000000791a */ /* 0x000fc80000000000 */
.L_x_19:
[----:B------:R-:W-:Y:S05]  /*0aa0*/  WARPSYNC.ALL ;  /* 0x0000000000007948 */ /* 0x000fea0003800000 */
[----:B------:R-:W-:Y:S01]  /*0ab0*/  NOP ;  /* 0x0000000000007918 */ /* 0x000fe20000000000 */
[----:B---3--:R-:W-:Y:S06]  /*0ac0*/  BAR.SYNC.DEFER_BLOCKING 0x0 ;  /* 0x0000000000007b1d */ /* 0x008fec0000010000 */
[----:B------:R-:W-:Y:S02]  /*0ad0*/  BSSY.RECONVERGENT B1, `(.L_x_20) ;  /* 0x000000b000017945 */ /* 0x000fe40003800200 */
[----:B------:R-:W-:Y:S06]  /*0ae0*/  BAR.SYNC.DEFER_BLOCKING 0x0 ;  /* 0x0000000000007b1d */ /* 0x000fec0000010000 */
[----:B------:R3:W-:Y:S01]  /*0af0*/  @!P0 STS [R10], RZ ;  /* 0x000000ff0a008388 */ /* 0x0007e20000000800 */
[----:B------:R-:W-:Y:S01]  /*0b00*/  NOP ;  /* 0x0000000000007918 */ /* 0x000fe20000000000 */
[----:B------:R-:W-:Y:S05]  /*0b10*/  @P3 BRA `(.L_x_21) ;  /* 0x0000000000183947 */ /* 0x000fea0003800000 */
[----:B--2---:R-:W2:Y:S01]  /*0b20*/  LDS R4, [UR12+0x8] ;  /* 0x0000080cff047984 */ /* 0x004ea20008000800 */
[----:B------:R-:W4:Y:S01]  /*0b30*/  LDC.64 R8, c[0x0][0x388] ;  /* 0x0000e200ff087b82 */ /* 0x000f220000000a00 */
[----:B------:R-:W-:Y:S02]  /*0b40*/  IMAD.MOV.U32 R5, RZ, RZ, 0x70 ;  /* 0x00000070ff057424 */ /* 0x000fe400078e00ff */
[----:B----4-:R4:W-:Y:S03]  /*0b50*/  STS.64 [UR12], R8 ;  /* 0x00000008ff007988 */ /* 0x0109e60008000a0c */
[----:B--2---:R-:W-:-:S05]  /*0b60*/  LOP3.LUT R4, R4, 0x10, R5, 0xd8, !PT ;  /* 0x0000001004047812 */ /* 0x004fca00078ed805 */
[----:B------:R4:W-:Y:S02]  /*0b70*/  STS [UR12+0x8], R4 ;  /* 0x00000804ff007988 */ /* 0x0009e4000800080c */
.L_x_21:
[----:B--2---:R-:W-:Y:S05]  /*0b80*/  BSYNC.RECONVERGENT B1 ;  /* 0x0000000000017941 */ /* 0x004fea0003800200 */
.L_x_20:
[----:B------:R-:W-:Y:S04]  /*0b90*/  BSSY.RECONVERGENT B1, `(.L_x_22) ;  /* 0x000000a000017945 */ /* 0x000fe80003800200 */
[----:B------:R-:W-:Y:S05]  /*0ba0*/  @P3 BRA `(.L_x_23) ;  /* 0x0000000000203947 */ /* 0x000fea0003800000 */
[----:B----4-:R-:W2:Y:S01]  /*0bb0*/  LDS R4, [UR12+0x34] ;  /* 0x0000340cff047984 */ /* 0x010ea20008000800 */
[----:B------:R-:W-:Y:S02]  /*0bc0*/  IMAD.MOV.U32 R5, RZ, RZ, 0x3f000000 ;  /* 0x3f000000ff057424 */ /* 0x000fe400078e00ff */
[----:B------:R-:W-:Y:S01]  /*0bd0*/  @!P3 IMAD.MOV.U32 R6, RZ, RZ, 0x1f ;  /* 0x0000001fff06b424 */ /* 0x000fe200078e00ff */
[----:B------:R-:W4:Y:S02]  /*0be0*/  @!P3 LDS R9, [UR12+0x38] ;  /* 0x0000380cff09b984 */ /* 0x000f240008000800 */
[----:B--2---:R-:W-:Y:S02]  /*0bf0*/  LOP3.LUT R4, R4, 0xff000000, R5, 0xb8, !PT ;  /* 0xff00000004047812 */ /* 0x004fe400078eb805 */
[----:B----4-:R-:W-:-:S03]  /*0c00*/  @!P3 LOP3.LUT R5, R9, 0xff, R6, 0xb8, !PT ;  /* 0x000000ff0905b812 */ /* 0x010fc600078eb806 */
[----:B------:R2:W-:Y:S04]  /*0c10*/  STS [UR12+0x34], R4 ;  /* 0x00003404ff007988 */ /* 0x0005e8000800080c */
[----:B------:R2:W-:Y:S02]  /*0c20*/  @!P3 STS [UR12+0x38], R5 ;  /* 0x00003805ff00b988 */ /* 0x0005e4000800080c */
.L_x_23:
[----:B------:R-:W-:Y:S05]  /*0c30*/  BSYNC.RECONVERGENT B1 ;  /* 0x0000000000017941 */ /* 0x000fea0003800200 */
.L_x_22:
[----:B------:R-:W-:Y:S04]  /*0c40*/  BSSY.RECONVERGENT B1, `(.L_x_24) ;  /* 0x0000004000017945 */ /* 0x000fe80003800200 */
[----:B------:R-:W-:Y:S05]  /*0c50*/  @P3 BRA `(.L_x_25) ;  /* 0x0000000000083947 */ /* 0x000fea0003800000 */
[----:B------:R5:W-:Y:S04]  /*0c60*/  STS [UR12+0x24], R11 ;  /* 0x0000240bff007988 */ /* 0x000be8000800080c */
[----:B------:R5:W-:Y:S02]  /*0c70*/  STS [UR12+0x20], R3 ;  /* 0x00002003ff007988 */ /* 0x000be4000800080c */
.L_x_25:
[----:B------:R-:W-:Y:S05]  /*0c80*/  BSYNC.RECONVERGENT B1 ;  /* 0x0000000000017941 */ /* 0x000fea0003800200 */
.L_x_24:
[----:B------:R-:W-:Y:S04]  /*0c90*/  BSSY.RECONVERGENT B1, `(.L_x_26) ;  /* 0x000000e000017945 */ /* 0x000fe80003800200 */
[----:B------:R-:W-:Y:S05]  /*0ca0*/  @P3 BRA `(.L_x_27) ;  /* 0x0000000000303947 */ /* 0x000fea0003800000 */
[----:B--2---:R-:W2:Y:S01]  /*0cb0*/  LDS R5, [UR12+0x34] ;  /* 0x0000340cff057984 */ /* 0x004ea20008000800 */
[----:B----4-:R-:W4:Y:S03]  /*0cc0*/  LDC.64 R8, c[0x0][0x3b0] ;  /* 0x0000ec00ff087b82 */ /* 0x010f260000000a00 */
[----:B------:R-:W3:Y:S01]  /*0cd0*/  LDS R4, [UR12+0x1c] ;  /* 0x00001c0cff047984 */ /* 0x000ee20008000800 */
[C---:B----4-:R-:W-:Y:S01]  /*0ce0*/  SHF.L.U64.HI R9, R8.reuse, 0x1, R9 ;  /* 0x0000000108097819 */ /* 0x050fe20000010209 */
[----:B------:R-:W-:-:S03]  /*0cf0*/  IMAD.SHL.U32 R6, R8, 0x2, RZ ;  /* 0x0000000208067824 */ /* 0x000fc600078e00ff */
[--C-:B-----5:R-:W-:Y:S02]  /*0d00*/  SHF.R.U32.HI R11, RZ, 0x4, R9.reuse ;  /* 0x00000004ff0b7819 */ /* 0x120fe40000011609 */
[----:B------:R-:W-:-:S05]  /*0d10*/  SHF.R.U64 R6, R6, 0x4, R9 ;  /* 0x0000000406067819 */ /* 0x000fca0000001209 */
[----:B------:R4:W-:Y:S01]  /*0d20*/  STS [UR12+0xc], R6 ;  /* 0x00000c06ff007988 */ /* 0x0009e2000800080c */
[----:B--2---:R-:W-:Y:S02]  /*0d30*/  LOP3.LUT R5, R5, 0x7, RZ, 0xb8, !PT ;  /* 0x0000000705057812 */ /* 0x004fe400078eb8ff */
[----:B---3--:R-:W-:-:S03]  /*0d40*/  LOP3.LUT R4, R4, 0xf, R11, 0xb8, !PT ;  /* 0x0000000f04047812 */ /* 0x008fc600078eb80b */
[----:B------:R4:W-:Y:S04]  /*0d50*/  STS [UR12+0x34], R5 ;  /* 0x00003405ff007988 */ /* 0x0009e8000800080c */
[----:B------:R4:W-:Y:S02]  /*0d60*/  STS [UR12+0x1c], R4 ;  /* 0x00001c04ff007988 */ /* 0x0009e4000800080c */
.L_x_27:
[----:B------:R-:W-:Y:S05]  /*0d70*/  BSYNC.RECONVERGENT B1 ;  /* 0x0000000000017941 */ /* 0x000fea0003800200 */
.L_x_26:
[----:B------:R-:W-:Y:S04]  /*0d80*/  BSSY.RECONVERGENT B2, `(.L_x_28) ;  /* 0x000001a000027945 */ /* 0x000fe80003800200 */
[----:B------:R-:W-:Y:S04]  /*0d90*/  BSSY.RELIABLE B1, `(.L_x_29) ;  /* 0x0000015000017945 */ /* 0x000fe80003800100 */
[----:B------:R-:W-:Y:S05]  /*0da0*/  @P3 BRA `(.L_x_30) ;  /* 0x0000000000203947 */ /* 0x000fea0003800000 */
[----:B--2-4-:R-:W2:Y:S02]  /*0db0*/  LDS R4, [UR12+0x34] ;  /* 0x0000340cff047984 */ /* 0x014ea40008000800 */
[----:B--2---:R-:W-:-:S05]  /*0dc0*/  LOP3.LUT R4, R4, 0x38, RZ, 0xb8, !PT ;  /* 0x0000003804047812 */ /* 0x004fca00078eb8ff */
[----:B------:R2:W-:Y:S01]  /*0dd0*/  STS [UR12+0x34], R4 ;  /* 0x00003404ff007988 */ /* 0x0005e2000800080c */
[----:B------:R-:W-:Y:S05]  /*0de0*/  @P3 BRA `(.L_x_31) ;  /* 0x0000000000203947 */ /* 0x000fea0003800000 */
[----:B--2---:R-:W2:Y:S01]  /*0df0*/  LDS R4, [UR12+0x8] ;  /* 0x0000080cff047984 */ /* 0x004ea20008000800 */
[----:B------:R-:W-:-:S05]  /*0e00*/  IMAD.MOV.U32 R5, RZ, RZ, 0x780 ;  /* 0x00000780ff057424 */ /* 0x000fca00078e00ff */
[----:B--2---:R-:W-:-:S05]  /*0e10*/  LOP3.LUT R4, R4, 0x300, R5, 0xd8, !PT ;  /* 0x0000030004047812 */ /* 0x004fca00078ed805 */
[----:B------:R2:W-:Y:S02]  /*0e20*/  STS [UR12+0x8], R4 ;  /* 0x00000804ff007988 */ /* 0x0005e4000800080c */
.L_x_30:
[----:B------:R-:W-:Y:S05]  /*0e30*/  @P3 BRA `(.L_x_32) ;  /* 0x0000000000283947 */ /* 0x000fea0003800000 */
[----:B--2-4-:R-:W2:Y:S02]  /*0e40*/  LDS R4, [UR12+0x8] ;  /* 0x0000080cff047984 */ /* 0x014ea40008000800 */
[----:B--2---:R-:W-:-:S05]  /*0e50*/  LOP3.LUT R4, R4, 0x1800, RZ, 0xb8, !PT ;  /* 0x0000180004047812 */ /* 0x004fca00078eb8ff */
[----:B------:R4:W-:Y:S02]  /*0e60*/  STS [UR12+0x8], R4 ;  /* 0x00000804ff007988 */ /* 0x0009e4000800080c */
.L_x_31:
[----:B------:R-:W-:Y:S05]  /*0e70*/  @P3 BREAK.RELIABLE B1 ;  /* 0x0000000000013942 */ /* 0x000fea0003800100 */
[----:B------:R-:W-:Y:S05]  /*0e80*/  @P3 BRA `(.L_x_33) ;  /* 0x0000000000243947 */ /* 0x000fea0003800000 */
[----:B--2-4-:R-:W2:Y:S01]  /*0e90*/  LDS R4, [UR12+0x8] ;  /* 0x0000080cff047984 */ /* 0x014ea20008000800 */
[----:B------:R-:W-:-:S05]  /*0ea0*/  IMAD.MOV.U32 R5, RZ, RZ, 0x6000 ;  /* 0x00006000ff057424 */ /* 0x000fca00078e00ff */
[----:B--2---:R-:W-:-:S04]  /*0eb0*/  LOP3.LUT R4, R4, 0x6000, R5, 0xd8, !PT ;  /* 0x0000600004047812 */ /* 0x004fc800078ed805 */
[----:B------:R-:W-:-:S05]  /*0ec0*/  LOP3.LUT R4, R4, 0x400000, RZ, 0xb8, !PT ;  /* 0x0040000004047812 */ /* 0x000fca00078eb8ff */
[----:B------:R2:W-:Y:S02]  /*0ed0*/  STS [UR12+0x8], R4 ;  /* 0x00000804ff007988 */ /* 0x0005e4000800080c */
.L_x_32:
[----:B------:R-:W-:Y:S05]  /*0ee0*/  BSYNC.RELIABLE B1 ;  /* 0x0000000000017941 */ /* 0x000fea0003800100 */
.L_x_29:
[----:B--2-4-:R-:W2:Y:S02]  /*0ef0*/  @!P3 LDS R4, [UR12+0x8] ;  /* 0x0000080cff04b984 */ /* 0x014ea40008000800 */
[----:B--2---:R-:W-:-:S05]  /*0f00*/  @!P3 LOP3.LUT R4, R4, 0x8000, RZ, 0xb8, !PT ;  /* 0x000080000404b812 */ /* 0x004fca00078eb8ff */
[----:B------:R2:W-:Y:S02]  /*0f10*/  @!P3 STS [UR12+0x8], R4 ;  /* 0x00000804ff00b988 */ /* 0x0005e4000800080c */
.L_x_33:
[----:B------:R-:W-:Y:S05]  /*0f20*/  BSYNC.RECONVERGENT B2 ;  /* 0x0000000000027941 */ /* 0x000fea0003800200 */
.L_x_28:
[----:B------:R-:W-:Y:S05]  /*0f30*/  WARPSYNC.ALL ;  /* 0x0000000000007948 */ /* 0x000fea0003800000 */
[----:B------:R-:W-:Y:S01]  /*0f40*/  NOP ;  /* 0x0000000000007918 */ /* 0x000fe20000000000 */
[----:B------:R-:W-:-:S04]  /*0f50*/  UIADD3 UR5, UPT, UPT, UR4, 0x80, URZ ;  /* 0x0000008004057890 */ /* 0x000fc8000fffe0ff */
[----:B------:R-:W-:-:S04]  /*0f60*/  UIADD3 UR22, UP0, UPT, UR5, UR14, URZ ;  /* 0x0000000e05167290 */ /* 0x000fc8000ff1e0ff */
[----:B------:R-:W-:Y:S01]  /*0f70*/  ULEA.HI.X.SX32 UR23, UR5, UR15, 0x1, UP0 ;  /* 0x0000000f05177291 */ /* 0x000fe200080f0eff */
[----:B------:R-:W-:Y:S11]  /*0f80*/  @P0 BRA `(.L_x_34) ;  /* 0x0000000000300947 */ /* 0x000ff60003800000 */
[----:B--2-4-:R-:W2:Y:S01]  /*0f90*/  S2R R4, SR_LANEID ;  /* 0x0000000000047919 */ /* 0x014ea20000000000 */
[----:B------:R-:W-:Y:S05]  /*0fa0*/  WARPSYNC.ALL ;  /* 0x0000000000007948 */ /* 0x000fea0003800000 */
[----:B------:R-:W-:Y:S01]  /*0fb0*/  NOP ;  /* 0x0000000000007918 */ /* 0x000fe20000000000 */
[----:B--2---:R-:W-:-:S05]  /*0fc0*/  IMAD.SHL.U32 R6, R4, 0x4, RZ ;  /* 0x0000000404067824 */ /* 0x004fca00078e00ff */
[----:B------:R-:W2:Y:S01]  /*0fd0*/  LDS R9, [R6+UR12] ;  /* 0x0000000c06097984 */ /* 0x000ea20008000800 */
[----:B------:R-:W-:-:S05]  /*0fe0*/  IADD3 R4, P1, PT, R6, UR22, RZ ;  /* 0x0000001606047c10 */ /* 0x000fca000ff3e0ff */
[----:B------:R-:W-:-:S05]  /*0ff0*/  IMAD.X R5, RZ, RZ, UR23, P1 ;  /* 0x00000017ff057e24 */ /* 0x000fca00088e06ff */
[----:B--2---:R2:W4:Y:S01]  /*1000*/  ATOMG.E.EXCH.STRONG.GPU PT, RZ, [R4], R9 ;  /* 0x0000000904ff73a8 */ /* 0x00452200041ee100 */
[----:B------:R-:W-:-:S04]  /*1010*/  DEPBAR {5,4,3,2,1,0} ;  /* 0x0000003f0000791a */ /* 0x000fc80000000000 */
[----:B------:R-:W3:Y:S02]  /*1020*/  CCTL.E.C.LDCU.IV.DEEP [UR22] ;  /* 0x0000000016007540 */ /* 0x000ee40009c08000 */
[----:B---3--:R2:W-:Y:S01]  /*1030*/  UTMACCTL.IV [UR22] ;  /* 0x00000000160079b9 */ /* 0x0085e20008000000 */
[----:B------:R-:W-:Y:S01]  /*1040*/  NOP ;  /* 0x0000000000007918 */ /* 0x000fe20000000000 */
.L_x_34:
[----:B------:R-:W-:Y:S05]  /*1050*/  @P0 BRA `(.L_x_35) ;  /* 0x00000000000c0947 */ /* 0x000fea0003800000 */
[----:B------:R0:W-:Y:S01]  /*1060*/  UTMACMDFLUSH ;  /* 0x00000000000079b7 */ /* 0x0001e20000000000 */
[----:B------:R-:W-:Y:S05]  /*1070*/  @P0 BRA `(.L_x_35) ;  /* 0x0000000000040947 */ /* 0x000fea0003800000 */
[----:B------:R-:W-:-:S04]  /*1080*/  DEPBAR.LE SB0, 0x0 ;  /* 0x000080000000791a */ /* 0x000fc80000000000 */
.L_x_35:
[----:B------:R-:W-:Y:S05]  /*1090*/  WARPSYNC.ALL ;  /* 0x0000000000007948 */ /* 0x000fea0003800000 */
[----:B------:R-:W-:Y:S01]  /*10a0*/  NOP ;  /* 0x0000000000007918 */ /* 0x000fe20000000000 */
[----:B----4-:R-:W-:Y:S06]  /*10b0*/  BAR.SYNC.DEFER_BLOCKING 0x0 ;  /* 0x0000000000007b1d */ /* 0x010fec0000010000 */
[----:B------:R-:W-:Y:S02]  /*10c0*/  BSSY.RECONVERGENT B2, `(.L_x_36) ;  /* 0x000000b000027945 */ /* 0x000fe40003800200 */
[----:B------:R-:W-:Y:S06]  /*10d0*/  BAR.SYNC.DEFER_BLOCKING 0x0 ;  /* 0x0000000000007b1d */ /* 0x000fec0000010000 */
[----:B------:R4:W-:Y:S01]  /*10e0*/  @!P0 STS [R10], RZ ;  /* 0x000000ff0a008388 */ /* 0x0009e20000000800 */
[----:B------:R-:W-:Y:S01]  /*10f0*/  NOP ;  /* 0x0000000000007918 */ /* 0x000fe20000000000 */
[----:B------:R-:W-:Y:S05]  /*1100*/  @P3 BRA `(.L_x_37) ;  /* 0x0000000000183947 */ /* 0x000fea0003800000 */
[----:B--2---:R-:W2:Y:S01]  /*1110*/  LDS R4, [UR12+0x8] ;  /* 0x0000080cff047984 */ /* 0x004ea20008000800 */
[----:B------:R-:W3:Y:S01]  /*1120*/  LDC.64 R8, c[0x0][0x390] ;  /* 0x0000e400ff087b82 */ /* 0x000ee20000000a00 */
[----:B------:R-:W-:Y:S02]  /*1130*/  IMAD.MOV.U32 R5, RZ, RZ, 0x70 ;  /* 0x00000070ff057424 */ /* 0x000fe400078e00ff */
[----:B---3--:R3:W-:Y:S03]  /*1140*/  STS.64 [UR12], R8 ;  /* 0x00000008ff007988 */ /* 0x0087e60008000a0c */
[----:B--2---:R-:W-:-:S05]  /*1150*/  LOP3.LUT R4, R4, 0x10, R5, 0xd8, !PT ;  /* 0x0000001004047812 */ /* 0x004fca00078ed805 */
[----:B------:R3:W-:Y:S02]  /*1160*/  STS [UR12+0x8], R4 ;  /* 0x00000804ff007988 */ /* 0x0007e4000800080c */
.L_x_37:
[----:B--2---:R-:W-:Y:S05]  /*1170*/  BSYNC.RECONVERGENT B2 ;  /* 0x0000000000027941 */ /* 0x004fea0003800200 */
.L_x_36:
[----:B------:R-:W-:Y:S04]  /*1180*/  BSSY.RECONVERGENT B3, `(.L_x_38) ;  /* 0x0000011000037945 */ /* 0x000fe80003800200 */
[----:B------:R-:W-:Y:S04]  /*1190*/  BSSY.RELIABLE B2, `(.L_x_39) ;  /* 0x000000e000027945 */ /* 0x000fe80003800100 */
[----:B------:R-:W-:Y:S05]  /*11a0*/  @P3 BRA `(.L_x_40) ;  /* 0x0000000000243947 */ /* 0x000fea0003800000 */
[----:B---3--:R-:W2:Y:S01]  /*11b0*/  LDS R4, [UR12+0x34] ;  /* 0x0000340cff047984 */ /* 0x008ea20008000800 */
[----:B------:R-:W-:-:S05]  /*11c0*/  IMAD.MOV.U32 R5, RZ, RZ, 0x3f000000 ;  /* 0x3f000000ff057424 */ /* 0x000fca00078e00ff */
[----:B--2---:R-:W-:-:S05]  /*11d0*/  LOP3.LUT R4, R4, 0xff000000, R5, 0xb8, !PT ;  /* 0xff00000004047812 */ /* 0x004fca00078eb805 */
[----:B------:R2:W-:Y:S01]  /*11e0*/  STS [UR12+0x34], R4 ;  /* 0x00003404ff007988 */ /* 0x0005e2000800080c */
[----:B------:R-:W-:Y:S05]  /*11f0*/  @P3 BRA `(.L_x_41) ;  /* 0x00000000001c3947 */ /* 0x000fea0003800000 */
[----:B--2---:R-:W2:Y:S01]  /*1200*/  LDS R4, [UR12+0x38] ;  /* 0x0000380cff047984 */ /* 0x004ea20008000800 */
[----:B------:R-:W-:-:S05]  /*1210*/  IMAD.MOV.U32 R5, RZ, RZ, 0x3f ;  /* 0x0000003fff057424 */ /* 0x000fca00078e00ff */
[----:B--2---:R-:W-:-:S05]  /*1220*/  LOP3.LUT R4, R4, 0xff, R5, 0xb8, !PT ;  /* 0x000000ff04047812 */ /* 0x004fca00078eb805 */
[----:B------:R2:W-:Y:S02]  /*1230*/  STS [UR12+0x38], R4 ;  /* 0x00003804ff007988 */ /* 0x0005e4000800080c */
.L_x_40:
[----:B------:R-:W-:Y:S05]  /*1240*/  @P3 BREAK.RELIABLE B2 ;  /* 0x0000000000023942 */ /* 0x000fea0003800100 */
[----:B------:R-:W-:Y:S05]  /*1250*/  @P3 BRA `(.L_x_42) ;  /* 0x00000000000c3947 */ /* 0x000fea0003800000 */
[----:B------:R2:W-:Y:S02]  /*1260*/  STS [UR12+0x20], R3 ;  /* 0x00002003ff007988 */ /* 0x0005e4000800080c */
.L_x_41:
[----:B------:R-:W-:Y:S05]  /*1270*/  BSYNC.RELIABLE B2 ;  /* 0x0000000000027941 */ /* 0x000fea0003800100 */
.L_x_39:
[----:B------:R2:W-:Y:S02]  /*1280*/  @!P3 STS [UR12+0x24], R2 ;  /* 0x00002402ff00b988 */ /* 0x0005e4000800080c */
.L_x_42:
[----:B------:R-:W-:Y:S05]  /*1290*/  BSYNC.RECONVERGENT B3 ;  /* 0x0000000000037941 */ /* 0x000fea0003800200 */
.L_x_38:
[----:B------:R-:W-:Y:S05]  /*12a0*/  WARPSYNC.ALL ;  /* 0x0000000000007948 */ /* 0x000fea0003800000 */
[----:B------:R-:W-:Y:S01]  /*12b0*/  NOP ;  /* 0x0000000000007918 */ /* 0x000fe20000000000 */
[----:B------:R-:W-:Y:S04]  /*12c0*/  BSSY.RECONVERGENT B3, `(.L_x_43) ;  /* 0x000000e000037945 */ /* 0x000fe80003800200 */
[----:B------:R-:W-:Y:S05]  /*12d0*/  @P3 BRA `(.L_x_44) ;  /* 0x0000000000303947 */ /* 0x000fea0003800000 */
[----:B--2--5:R-:W2:Y:S01]  /*12e0*/  LDS R3, [UR12+0x34] ;  /* 0x0000340cff037984 */ /* 0x024ea20008000800 */
[----:B---3--:R-:W3:Y:S03]  /*12f0*/  LDC.64 R4, c[0x0][0x3b8] ;  /* 0x0000ee00ff047b82 */ /* 0x008ee60000000a00 */
[----:B------:R-:W5:Y:S01]  /*1300*/  LDS R2, [UR12+0x1c] ;  /* 0x00001c0cff027984 */ /* 0x000f620008000800 */
[C---:B---3--:R-:W-:Y:S01]  /*1310*/  SHF.L.U64.HI R5, R4.reuse, 0x1, R5 ;  /* 0x0000000104057819 */ /* 0x048fe20000010205 */
[----:B------:R-:W-:-:S03]  /*1320*/  IMAD.SHL.U32 R4, R4, 0x2, RZ ;  /* 0x0000000204047824 */ /* 0x000fc600078e00ff */
[--C-:B------:R-:W-:Y:S02]  /*1330*/  SHF.R.U32.HI R9, RZ, 0x4, R5.reuse ;  /* 0x00000004ff097819 */ /* 0x100fe40000011605 */
[----:B------:R-:W-:-:S05]  /*1340*/  SHF.R.U64 R4, R4, 0x4, R5 ;  /* 0x0000000404047819 */ /* 0x000fca0000001205 */
[----:B------:R3:W-:Y:S01]  /*1350*/  STS [UR12+0xc], R4 ;  /* 0x00000c04ff007988 */ /* 0x0007e2000800080c */
[----:B--2---:R-:W-:Y:S02]  /*1360*/  LOP3.LUT R3, R3, 0x7, RZ, 0xb8, !PT ;  /* 0x0000000703037812 */ /* 0x004fe400078eb8ff */
[----:B-----5:R-:W-:-:S03]  /*1370*/  LOP3.LUT R2, R2, 0xf, R9, 0xb8, !PT ;  /* 0x0000000f02027812 */ /* 0x020fc600078eb809 */
[----:B------:R3:W-:Y:S04]  /*1380*/  STS [UR12+0x34], R3 ;  /* 0x00003403ff007988 */ /* 0x0007e8000800080c */
[----:B------:R3:W-:Y:S02]  /*1390*/  STS [UR12+0x1c], R2 ;  /* 0x00001c02ff007988 */ /* 0x0007e4000800080c */
.L_x_44:
[----:B------:R-:W-:Y:S05]  /*13a0*/  BSYNC.RECONVERGENT B3 ;  /* 0x0000000000037941 */ /* 0x000fea0003800200 */
.L_x_43:
[----:B------:R-:W-:Y:S04]  /*13b0*/  BSSY.RECONVERGENT B4, `(.L_x_45) ;  /* 0x000001a000047945 */ /* 0x000fe80003800200 */
[----:B------:R-:W-:Y:S04]  /*13c0*/  BSSY.RELIABLE B3, `(.L_x_46) ;  /* 0x0000015000037945 */ /* 0x000fe80003800100 */
[----:B------:R-:W-:Y:S05]  /*13d0*/  @P3 BRA `(.L_x_47) ;  /* 0x0000000000203947 */ /* 0x000fea0003800000 */
[----:B--23--:R-:W2:Y:S02]  /*13e0*/  LDS R2, [UR12+0x34] ;  /* 0x0000340cff027984 */ /* 0x00cea40008000800 */
[----:B--2---:R-:W-:-:S05]  /*13f0*/  LOP3.LUT R2, R2, 0x38, RZ, 0xb8, !PT ;  /* 0x0000003802027812 */ /* 0x004fca00078eb8ff */
[----:B------:R2:W-:Y:S01]  /*1400*/  STS [UR12+0x34], R2 ;  /* 0x00003402ff007988 */ /* 0x0005e2000800080c */
[----:B------:R-:W-:Y:S05]  /*1410*/  @P3 BRA `(.L_x_48) ;  /* 0x0000000000203947 */ /* 0x000fea0003800000 */
[----:B--2---:R-:W2:Y:S01]  /*1420*/  LDS R2, [UR12+0x8] ;  /* 0x0000080cff027984 */ /* 0x004ea20008000800 */
[----:B-----5:R-:W-:-:S05]  /*1430*/  IMAD.MOV.U32 R3, RZ, RZ, 0x780 ;  /* 0x00000780ff037424 */ /* 0x020fca00078e00ff */
[----:B--2---:R-:W-:-:S05]  /*1440*/  LOP3.LUT R2, R2, 0x300, R3, 0xd8, !PT ;  /* 0x0000030002027812 */ /* 0x004fca00078ed803 */
[----:B------:R2:W-:Y:S02]  /*1450*/  STS [UR12+0x8], R2 ;  /* 0x00000802ff007988 */ /* 0x0005e4000800080c */
.L_x_47:
[----:B------:R-:W-:Y:S05]  /*1460*/  @P3 BRA `(.L_x_49) ;  /* 0x0000000000283947 */ /* 0x000fea0003800000 */
[----:B--23--:R-:W2:Y:S02]  /*1470*/  LDS R2, [UR12+0x8] ;  /* 0x0000080cff027984 */ /* 0x00cea40008000800 */
[----:B--2---:R-:W-:-:S05]  /*1480*/  LOP3.LUT R2, R2, 0x1800, RZ, 0xb8, !PT ;  /* 0x0000180002027812 */ /* 0x004fca00078eb8ff */
[----:B------:R3:W-:Y:S02]  /*1490*/  STS [UR12+0x8], R2 ;  /* 0x00000802ff007988 */ /* 0x0007e4000800080c */
.L_x_48:
[----:B------:R-:W-:Y:S05]  /*14a0*/  @P3 BREAK.RELIABLE B3 ;  /* 0x0000000000033942 */ /* 0x000fea0003800100 */
[----:B------:R-:W-:Y:S05]  /*14b0*/  @P3 BRA `(.L_x_50) ;  /* 0x0000000000243947 */ /* 0x000fea0003800000 */
[----:B--23--:R-:W2:Y:S01]  /*14c0*/  LDS R2, [UR12+0x8] ;  /* 0x0000080cff027984 */ /* 0x00cea20008000800 */
[----:B-----5:R-:W-:-:S05]  /*14d0*/  IMAD.MOV.U32 R3, RZ, RZ, 0x6000 ;  /* 0x00006000ff037424 */ /* 0x020fca00078e00ff */
[----:B--2---:R-:W-:-:S04]  /*14e0*/  LOP3.LUT R2, R2, 0x6000, R3, 0xd8, !PT ;  /* 0x0000600002027812 */ /* 0x004fc800078ed803 */
[----:B------:R-:W-:-:S05]  /*14f0*/  LOP3.LUT R2, R2, 0x400000, RZ, 0xb8, !PT ;  /* 0x0040000002027812 */ /* 0x000fca00078eb8ff */
[----:B------:R2:W-:Y:S02]  /*1500*/  STS [UR12+0x8], R2 ;  /* 0x00000802ff007988 */ /* 0x0005e4000800080c */
.L_x_49:
[----:B------:R-:W-:Y:S05]  /*1510*/  BSYNC.RELIABLE B3 ;  /* 0x0000000000037941 */ /* 0x000fea0003800100 */
.L_x_46:
[----:B--23--:R-:W2:Y:S02]  /*1520*/  @!P3 LDS R2, [UR12+0x8] ;  /* 0x0000080cff02b984 */ /* 0x00cea40008000800 */
[----:B--2---:R-:W-:-:S05]  /*1530*/  @!P3 LOP3.LUT R2, R2, 0x8000, RZ, 0xb8, !PT ;  /* 0x000080000202b812 */ /* 0x004fca00078eb8ff */
[----:B------:R2:W-:Y:S02]  /*1540*/  @!P3 STS [UR12+0x8], R2 ;  /* 0x00000802ff00b988 */ /* 0x0005e4000800080c */
.L_x_50:
[----:B------:R-:W-:Y:S05]  /*1550*/  BSYNC.RECONVERGENT B4 ;  /* 0x0000000000047941 */ /* 0x000fea0003800200 */
.L_x_45:
[----:B------:R-:W-:Y:S05]  /*1560*/  WARPSYNC.ALL ;  /* 0x0000000000007948 */ /* 0x000fea0003800000 */
[----:B------:R-:W-:Y:S01]  /*1570*/  NOP ;  /* 0x0000000000007918 */ /* 0x000fe20000000000 */
[----:B------:R-:W-:-:S04]  /*1580*/  UIADD3 UR4, UPT, UPT, UR4, 0x100, URZ ;  /* 0x0000010004047890 */ /* 0x000fc8000fffe0ff */
[----:B------:R-:W-:-:S04]  /*1590*/  UIADD3 UR14, UP0, UPT, UR4, UR14, URZ ;  /* 0x0000000e040e7290 */ /* 0x000fc8000ff1e0ff */
[----:B------:R-:W-:Y:S01]  /*15a0*/  ULEA.HI.X.SX32 UR15, UR4, UR15, 0x1, UP0 ;  /* 0x0000000f040f7291 */ /* 0x000fe200080f0eff */
[----:B------:R-:W-:Y:S11]  /*15b0*/  @P0 BRA `(.L_x_51) ;  /* 0x0000000000300947 */ /* 0x000ff60003800000 */
[----:B--23--:R-:W2:Y:S01]  /*15c0*/  S2R R2, SR_LANEID ;  /* 0x0000000000027919 */ /* 0x00cea20000000000 */
[----:B------:R-:W-:Y:S05]  /*15d0*/  WARPSYNC.ALL ;  /* 0x0000000000007948 */ /* 0x000fea0003800000 */
[----:B------:R-:W-:Y:S01]  /*15e0*/  NOP ;  /* 0x0000000000007918 */ /* 0x000fe20000000000 */
[----:B--2---:R-:W-:-:S05]  /*15f0*/  IMAD.SHL.U32 R4, R2, 0x4, RZ ;  /* 0x0000000402047824 */ /* 0x004fca00078e00ff */
[----:B------:R-:W2:Y:S01]  /*1600*/  LDS R5, [R4+UR12] ;  /* 0x0000000c04057984 */ /* 0x000ea20008000800 */
[----:B------:R-:W-:-:S05]  /*1610*/  IADD3 R2, P1, PT, R4, UR14, RZ ;  /* 0x0000000e04027c10 */ /* 0x000fca000ff3e0ff */
[----:B-----5:R-:W-:-:S05]  /*1620*/  IMAD.X R3, RZ, RZ, UR15, P1 ;  /* 0x0000000fff037e24 */ /* 0x020fca00088e06ff */
[----:B--2---:R2:W3:Y:S01]  /*1630*/  ATOMG.E.EXCH.STRONG.GPU PT, RZ, [R2], R5 ;  /* 0x0000000502ff73a8 */ /* 0x0044e200041ee100 */
[----:B------:R-:W-:-:S04]  /*1640*/  DEPBAR {5,4,3,2,1,0} ;  /* 0x0000003f0000791a */ /* 0x000fc80000000000 */
[----:B------:R-:W5:Y:S02]  /*1650*/  CCTL.E.C.LDCU.IV.DEEP [UR14] ;  /* 0x000000000e007540 */ /* 0x000f640009c08000 */
[----:B-----5:R2:W-:Y:S01]  /*1660*/  UTMACCTL.IV [UR14] ;  /* 0x000000000e0079b9 */ /* 0x0205e20008000000 */
[----:B------:R-:W-:Y:S01]  /*1670*/  NOP ;  /* 0x0000000000007918 */ /* 0x000fe20000000000 */
.L_x_51:
[----:B------:R-:W-:Y:S05]  /*1680*/  @P0 BRA `(.L_x_52) ;  /* 0x00000000000c0947 */ /* 0x000fea0003800000 */
[----:B------:R0:W-:Y:S01]  /*1690*/  UTMACMDFLUSH ;  /* 0x00000000000079b7 */ /* 0x0001e20000000000 */
[----:B------:R-:W-:Y:S05]  /*16a0*/  @P0 BRA `(.L_x_52) ;  /* 0x0000000000040947 */ /* 0x000fea0003800000 */
[----:B------:R-:W-:-:S04]  /*16b0*/  DEPBAR.LE SB0, 0x0 ;  /* 0x000080000000791a */ /* 0x000fc80000000000 */
.L_x_52:
[----:B------:R-:W-:Y:S05]  /*16c0*/  WARPSYNC.ALL ;  /* 0x0000000000007948 */ /* 0x000fea0003800000 */
[----:B------:R-:W-:Y:S01]  /*16d0*/  NOP ;  /* 0x0000000000007918 */ /* 0x000fe20000000000 */
[----:B---3--:R-:W-:Y:S01]  /*16e0*/  BAR.SYNC.DEFER_BLOCKING 0x0 ;  /* 0x0000000000007b1d */ /* 0x008fe20000010000 */
[----:B--2---:R-:W-:Y:S01]  /*16f0*/  SHF.R.U32.HI R2, RZ, 0x5, R0 ;  /* 0x00000005ff027819 */ /* 0x004fe20000011600 */
[----:B------:R-:W-:-:S03]  /*1700*/  USHF.L.U32 UR16, UR16, 0x7, URZ ;  /* 0x0000000710107899 */ /* 0x000fc600080006ff */
[----:B------:R-:W-:Y:S01]  /*1710*/  R2UR UR13, R2 ;  /* 0x00000000020d72ca */ /* 0x000fe200000e0000 */
[----:B------:R-:W-:Y:S01]  /*1720*/  VOTEU.ALL UP0, P3 ;  /* 0x0000000000ff7886 */ /* 0x000fe20001800000 */
[----:B------:R-:W-:Y:S01]  /*1730*/  UMOV UR4, 0x1 ;  /* 0x0000000100047882 */ /* 0x000fe20000000000 */
[----:B------:R-:W-:Y:S01]  /*1740*/  VOTEU.ALL UP1, P3 ;  /* 0x0000000000ff7886 */ /* 0x000fe20001820000 */
[----:B------:R-:W-:Y:S02]  /*1750*/  BSSY.RECONVERGENT B4, `(.L_x_53) ;  /* 0x0000018000047945 */ /* 0x000fe40003800200 */
[----:B------:R-:W-:-:S04]  /*1760*/  @!UP0 UIADD3 UR8, UPT, UPT, -UR4, 0x100000, URZ ;  /* 0x0010000004088890 */ /* 0x000fc8000fffe1ff */
[----:B------:R-:W-:Y:S02]  /*1770*/  @!UP0 USHF.L.U32 UR9, UR8, 0xb, URZ ;  /* 0x0000000b08098899 */ /* 0x000fe400080006ff */
[----:B------:R-:W-:Y:S02]  /*1780*/  @!UP0 USHF.L.U32 UR8, UR8, 0x1, URZ ;  /* 0x0000000108088899 */ /* 0x000fe400080006ff */
[----:B------:R-:W-:-:S04]  /*1790*/  @!UP0 UIADD3 UR4, UPT, UPT, -UR4, 0x100000, URZ ;  /* 0x0010000004048890 */ /* 0x000fc8000fffe1ff */
[----:B------:R-:W-:Y:S02]  /*17a0*/  @!UP0 USHF.L.U32 UR5, UR4, 0xb, URZ ;  /* 0x0000000b04058899 */ /* 0x000fe400080006ff */
[----:B------:R-:W-:Y:S01]  /*17b0*/  @!UP0 USHF.L.U32 UR4, UR4, 0x1, URZ ;  /* 0x0000000104048899 */ /* 0x000fe200080006ff */
[----:B------:R-:W-:Y:S01]  /*17c0*/  VOTEU.ALL UP0, P3 ;  /* 0x0000000000ff7886 */ /* 0x000fe20001800000 */
[----:B------:R-:W2:Y:S04]  /*17d0*/  FENCE.VIEW.ASYNC.S ;  /* 0x00000000000073c6 */ /* 0x000ea80000000000 */
[----:B--2---:R2:W3:Y:S06]  /*17e0*/  @!UP0 SYNCS.EXCH.64 URZ, [UR12+0x9000], UR8 ;  /* 0x009000080cff85b2 */ /* 0x0044ec0008000100 */
[----:B------:R2:W3:Y:S02]  /*17f0*/  @!UP1 SYNCS.EXCH.64 URZ, [UR12+0x9020], UR4 ;  /* 0x009020040cff95b2 */ /* 0x0004e40008000100 */
[----:B---3--:R-:W-:Y:S06]  /*1800*/  BAR.SYNC.DEFER_BLOCKING 0x0 ;  /* 0x0000000000007b1d */ /* 0x008fec0000010000 */
[----:B------:R-:W-:Y:S05]  /*1810*/  @P3 BRA `(.L_x_54) ;  /* 0x00000000002c3947 */ /* 0x000fea0003800000 */
[----:B--2---:R-:W-:Y:S02]  /*1820*/  UMOV UR4, 0x1 ;  /* 0x0000000100047882 */ /* 0x004fe40000000000 */
[----:B------:R-:W-:-:S04]  /*1830*/  UIADD3 UR8, UPT, UPT, -UR4, 0x100000, URZ ;  /* 0x0010000004087890 */ /* 0x000fc8000fffe1ff */
[----:B------:R-:W-:Y:S02]  /*1840*/  USHF.L.U32 UR9, UR8, 0xb, URZ ;  /* 0x0000000b08097899 */ /* 0x000fe400080006ff */
[----:B------:R-:W-:Y:S02]  /*1850*/  USHF.L.U32 UR8, UR8, 0x1, URZ ;  /* 0x0000000108087899 */ /* 0x000fe400080006ff */
[----:B------:R-:W-:-:S04]  /*1860*/  UIADD3 UR4, UPT, UPT, -UR4, 0x100000, URZ ;  /* 0x0010000004047890 */ /* 0x000fc8000fffe1ff */
[----:B------:R-:W-:Y:S02]  /*1870*/  USHF.L.U32 UR5, UR4, 0xb, URZ ;  /* 0x0000000b04057899 */ /* 0x000fe400080006ff */
[----:B------:R-:W-:Y:S01]  /*1880*/  USHF.L.U32 UR4, UR4, 0x1, URZ ;  /* 0x0000000104047899 */ /* 0x000fe200080006ff */
[----:B------:R-:W2:Y:S03]  /*1890*/  FENCE.VIEW.ASYNC.S ;  /* 0x00000000000073c6 */ /* 0x000ea60000000000 */
[----:B--2---:R3:W2:Y:S08]  /*18a0*/  SYNCS.EXCH.64 URZ, [UR12+0x9008], UR8 ;  /* 0x009008080cff75b2 */ /* 0x0046b00008000100 */
[----:B------:R3:W4:Y:S02]  /*18b0*/  SYNCS.EXCH.64 URZ, [UR12+0x9028], UR4 ;  /* 0x009028040cff75b2 */ /* 0x0007240008000100 */
[----:B---3--:R-:W-:Y:S01]  /*18c0*/  NOP ;  /* 0x0000000000007918 */ /* 0x008fe20000000000 */
.L_x_54:
[----:B--2---:R-:W-:Y:S05]  /*18d0*/  BSYNC.RECONVERGENT B4 ;  /* 0x0000000000047941 */ /* 0x004fea0003800200 */
.L_x_53:
[----:B----4-:R-:W-:Y:S01]  /*18e0*/  BAR.SYNC.DEFER_BLOCKING 0x0 ;  /* 0x0000000000007b1d */ /* 0x010fe20000010000 */
[----:B------:R-:W-:Y:S01]  /*18f0*/  UIADD3 UR10, UPT, UPT, UR12, 0x9020, URZ ;  /* 0x000090200c0a7890 */ /* 0x000fe2000fffe0ff */
[----:B------:R-:W-:Y:S01]  /*1900*/  ISETP.GE.AND P0, PT, R7, 0x1, PT ;  /* 0x000000010700780c */ /* 0x000fe20003f06270 */
[----:B------:R-:W-:-:S03]  /*1910*/  USHF.L.U32 UR11, UR7, 0x6, URZ ;  /* 0x00000006070b7899 */ /* 0x000fc600080006ff */
[----:B------:R-:W-:Y:S04]  /*1920*/  BSSY.RECONVERGENT B4, `(.L_x_55) ;  /* 0x000000d000047945 */ /* 0x000fe80003800200 */
[----:B------:R-:W-:Y:S05]  /*1930*/  @P3 BRA `(.L_x_56) ;  /* 0x00000000002c3947 */ /* 0x000fea0003800000 */
[----:B------:R-:W-:Y:S02]  /*1940*/  UMOV UR4, 0x1 ;  /* 0x0000000100047882 */ /* 0x000fe40000000000 */
[----:B------:R-:W-:-:S04]  /*1950*/  UIADD3 UR8, UPT, UPT, -UR4, 0x100000, URZ ;  /* 0x0010000004087890 */ /* 0x000fc8000fffe1ff */
[----:B------:R-:W-:Y:S02]  /*1960*/  USHF.L.U32 UR9, UR8, 0xb, URZ ;  /* 0x0000000b08097899 */ /* 0x000fe400080006ff */
[----:B------:R-:W-:Y:S02]  /*1970*/  USHF.L.U32 UR8, UR8, 0x1, URZ ;  /* 0x0000000108087899 */ /* 0x000fe400080006ff */
[----:B------:R-:W-:-:S04]  /*1980*/  UIADD3 UR4, UPT, UPT, -UR4, 0x100000, URZ ;  /* 0x0010000004047890 */ /* 0x000fc8000fffe1ff */
[----:B------:R-:W-:Y:S02]  /*1990*/  USHF.L.U32 UR5, UR4, 0xb, URZ ;  /* 0x0000000b04057899 */ /* 0x000fe400080006ff */
[----:B------:R-:W-:Y:S01]  /*19a0*/  USHF.L.U32 UR4, UR4, 0x1, URZ ;  /* 0x0000000104047899 */ /* 0x000fe200080006ff */
[----:B------:R-:W2:Y:S03]  /*19b0*/  FENCE.VIEW.ASYNC.S ;  /* 0x00000000000073c6 */ /* 0x000ea60000000000 */
[----:B--2---:R2:W3:Y:S08]  /*19c0*/  SYNCS.EXCH.64 URZ, [UR12+0x9010], UR8 ;  /* 0x009010080cff75b2 */ /* 0x0044f00008000100 */
[----:B------:R2:W4:Y:S01]  /*19d0*/  SYNCS.EXCH.64 URZ, [UR12+0x9030], UR4 ;  /* 0x009030040cff75b2 */ /* 0x0005220008000100 */
[----:B------:R-:W-:Y:S01]  /*19e0*/  NOP ;  /* 0x0000000000007918 */ /* 0x000fe20000000000 */
.L_x_56:
[----:B--2---:R-:W-:Y:S05]  /*19f0*/  BSYNC.RECONVERGENT B4 ;  /* 0x0000000000047941 */ /* 0x004fea0003800200 */
.L_x_55:
[----:B------:R-:W-:Y:S05]  /*1a00*/  @!P0 BRA `(.L_x_57) ;  /* 0x0000000800388947 */ /* 0x000fea0003800000 */
[----:B---34-:R-:W-:Y:S01]  /*1a10*/  BAR.SYNC.DEFER_BLOCKING 0x0 ;  /* 0x0000000000007b1d */ /* 0x018fe20000010000 */
[----:B------:R-:W-:Y:S01]  /*1a20*/  ELECT P1, URZ, PT ;  /* 0x0000000000ff782f */ /* 0x000fe20003820000 */
[----:B------:R-:W-:Y:S01]  /*1a30*/  @!P3 IMAD.MOV.U32 R2, RZ, RZ, 0x3000 ;  /* 0x00003000ff02b424 */ /* 0x000fe200078e00ff */
[----:B------:R-:W-:Y:S02]  /*1a40*/  ULOP3.LUT UR6, UR13, 0x1, URZ, 0xc0, !UPT ;  /* 0x000000010d067892 */ /* 0x000fe4000f8ec0ff */
[----:B------:R-:W-:Y:S01]  /*1a50*/  ISETP.LT.U32.AND P1, PT, R36, 0x20, P1 ;  /* 0x000000202400780c */ /* 0x000fe20000f21070 */
[----:B------:R-:W-:Y:S02]  /*1a60*/  UIADD3 UR4, UPT, UPT, UR12, 0x6000, URZ ;  /* 0x000060000c047890 */ /* 0x000fe4000fffe0ff */
[----:B------:R-:W-:Y:S02]  /*1a70*/  ULEA UR28, UR6, UR12, 0xc ;  /* 0x0000000c061c7291 */ /* 0x000fe4000f8e60ff */
[----:B------:R-:W-:Y:S01]  /*1a80*/  ULEA UR30, UR6, UR16, 0x6 ;  /* 0x00000010061e7291 */ /* 0x000fe2000f8e30ff */
[----:B------:R-:W-:Y:S01]  /*1a90*/  UMOV UR7, UR11 ;  /* 0x0000000b00077c82 */ /* 0x000fe20008000000 */
[----:B------:R-:W-:-:S04]  /*1aa0*/  ELECT P0, URZ, PT ;  /* 0x0000000000ff782f */ /* 0x000fc80003800000 */
[----:B------:R-:W-:Y:S02]  /*1ab0*/  ISETP.LT.U32.AND P0, PT, R36, 0x40, P0 ;  /* 0x000000402400780c */ /* 0x000fe40000701070 */
[----:B------:R-:W-:Y:S01]  /*1ac0*/  VOTEU.ANY UP0, P1 ;  /* 0x0000000000ff7886 */ /* 0x000fe20000800100 */
[----:B------:R-:W-:-:S04]  /*1ad0*/  VOTEU.ANY UP2, P1 ;  /* 0x0000000000ff7886 */ /* 0x000fc80000840100 */
[----:B------:R-:W-:Y:S02]  /*1ae0*/  @UP0 UIADD3 UR5, UPT, UPT, UR12, 0x9000, URZ ;  /* 0x000090000c050890 */ /* 0x000fe4000fffe0ff */
[----:B------:R2:W-:Y:S01]  /*1af0*/  @!P3 SYNCS.ARRIVE.TRANS64 RZ, [UR12+0x9000], R2 ;  /* 0x00900002ffffb9a7 */ /* 0x0005e2000800000c */
[----:B------:R-:W-:Y:S01]  /*1b00*/  @UP0 UMOV UR6, URZ ;  /* 0x000000ff00060c82 */ /* 0x000fe20008000000 */
[----:B------:R-:W-:Y:S01]  /*1b10*/  BAR.SYNC.DEFER_BLOCKING 0x0 ;  /* 0x0000000000007b1d */ /* 0x000fe20000010000 */
[----:B------:R-:W-:-:S05]  /*1b20*/  UISETP.NE.U32.AND UP0, UPT, UR13, URZ, UPT ;  /* 0x000000ff0d00728c */ /* 0x000fca000bf05070 */
[----:B------:R-:W-:Y:S01]  /*1b30*/  VOTEU.ANY UP1, P0 ;  /* 0x0000000000ff7886 */ /* 0x000fe20000020100 */
[----:B------:R-:W-:-:S04]  /*1b40*/  VOTEU.ANY UP3, P0 ;  /* 0x0000000000ff7886 */ /* 0x000fc80000060100 */
[----:B------:R-:W-:Y:S01]  /*1b50*/  @UP1 UIADD3 UR29, UPT, UPT, UR12, 0x9000, URZ ;  /* 0x000090000c1d1890 */ /* 0x000fe2000fffe0ff */
[----:B------:R-:W-:Y:S01]  /*1b60*/  @UP1 UMOV UR31, URZ ;  /* 0x000000ff001f1c82 */ /* 0x000fe20008000000 */
[----:B------:R2:W-:Y:S01]  /*1b70*/  @UP2 UTMALDG.2D [UR4], [UR20] ;  /* 0x00000004140025b4 */ /* 0x0005e20008008000 */
[----:B------:R3:W-:Y:S06]  /*1b80*/  MEMBAR.ALL.CTA ;  /* 0x0000000000007992 */ /* 0x0007ec0000008000 */
[----:B---3--:R-:W3:Y:S02]  /*1b90*/  FENCE.VIEW.ASYNC.S ;  /* 0x00000000000073c6 */ /* 0x008ee40000000000 */
[----:B---3--:R-:W-:Y:S06]  /*1ba0*/  BAR.SYNC.DEFER_BLOCKING 0x0 ;  /* 0x0000000000007b1d */ /* 0x008fec0000010000 */
[----:B------:R2:W-:Y:S02]  /*1bb0*/  @UP3 UTMALDG.2D [UR28], [UR22] ;  /* 0x0000001c160035b4 */ /* 0x0005e40008008000 */
[----:B------:R-:W-:Y:S06]  /*1bc0*/  BAR.SYNC.DEFER_BLOCKING 0x0 ;  /* 0x0000000000007b1d */ /* 0x000fec0000010000 */
[----:B------:R-:W3:Y:S02]  /*1bd0*/  SYNCS.PHASECHK.TRANS64.TRYWAIT P0, [UR12+0x9000], RZ ;  /* 0x009000ffff0075a7 */ /* 0x000ee4000800110c */
[----:B--23--:R-:W-:Y:S05]  /*1be0*/  @!P0 BRA `(.L_x_58) ;  /* 0x0000000c00908947 */ /* 0x00cfea0003800000 */
.L_x_74:
[----:B------:R-:W-:Y:S05]  /*1bf0*/  BRA.U UP0, `(.L_x_59) ;  /* 0x0000000100587547 */ /* 0x000fea000b800000 */
[----:B------:R-:W-:Y:S02]  /*1c00*/  USHF.R.U32.HI UR6, URZ, 0x4, UR12 ;  /* 0x00000004ff067899 */ /* 0x000fe4000801160c */
[----:B------:R-:W-:Y:S02]  /*1c10*/  USHF.R.U32.HI UR4, URZ, 0x4, UR4 ;  /* 0x00000004ff047899 */ /* 0x000fe40008011604 */
[----:B------:R-:W-:Y:S02]  /*1c20*/  USGXT.U32 UR6, UR6, 0xe ;  /* 0x0000000e0606789a */ /* 0x000fe40008000000 */
[----:B------:R-:W-:Y:S01]  /*1c30*/  USGXT.U32 UR4, UR4, 0xe ;  /* 0x0000000e0404789a */ /* 0x000fe20008000000 */
[----:B------:R-:W-:Y:S01]  /*1c40*/  UMOV UR18, 0x1000080 ;  /* 0x0100008000127882 */ /* 0x000fe20000000000 */
[----:B------:R-:W-:Y:S01]  /*1c50*/  UMOV UR19, 0x40004040 ;  /* 0x4000404000137882 */ /* 0x000fe20000000000 */
[----:B------:R-:W-:Y:S01]  /*1c60*/  UMOV UR7, URZ ;  /* 0x000000ff00077c82 */ /* 0x000fe20008000000 */
[----:B------:R-:W-:Y:S01]  /*1c70*/  UMOV UR8, 0xfffffffe ;  /* 0xfffffffe00087882 */ /* 0x000fe20000000000 */
[----:B------:R-:W-:Y:S01]  /*1c80*/  UMOV UR9, 0x7fffbfdf ;  /* 0x7fffbfdf00097882 */ /* 0x000fe20000000000 */
[----:B------:R-:W-:Y:S01]  /*1c90*/  UMOV UR5, URZ ;  /* 0x000000ff00057c82 */ /* 0x000fe20008000000 */
[----:B------:R-:W-:-:S02]  /*1ca0*/  UIADD3.64 UR18, UPT, UPT, UR6, UR18, URZ ;  /* 0x0000001206127297 */ /* 0x000fc4000fffe0ff */
[----:B------:R-:W-:Y:S02]  /*1cb0*/  ULOP3.LUT UR6, UR6, 0x1000000, URZ, 0xfc, !UPT ;  /* 0x0100000006067892 */ /* 0x000fe4000f8efcff */
[----:B------:R-:W-:Y:S01]  /*1cc0*/  UIADD3.64 UR8, UPT, UPT, UR4, -UR8, URZ ;  /* 0x8000000804087297 */ /* 0x000fe2000fffe0ff */
[----:B------:R-:W-:Y:S01]  /*1cd0*/  UMOV UR26, 0x0 ;  /* 0x00000000001a7882 */ /* 0x000fe20000000000 */
[----:B------:R-:W-:Y:S01]  /*1ce0*/  UMOV UR27, 0x4210010 ;  /* 0x04210010001b7882 */ /* 0x000fe20000000000 */
[----:B------:R-:W-:Y:S01]  /*1cf0*/  UMOV UR5, 0x80004020 ;  /* 0x8000402000057882 */ /* 0x000fe20000000000 */
[----:B------:R-:W-:Y:S01]  /*1d00*/  UMOV UR7, 0x40004040 ;  /* 0x4000404000077882 */ /* 0x000fe20000000000 */
[----:B------:R-:W-:Y:S01]  /*1d10*/  UMOV UR28, 0x0 ;  /* 0x00000000001c7882 */ /* 0x000fe20000000000 */
[----:B------:R-:W-:Y:S01]  /*1d20*/  UMOV UR29, 0x4210010 ;  /* 0x04210010001d7882 */ /* 0x000fe20000000000 */
[----:B------:R2:W-:Y:S02]  /*1d30*/  UTCHMMA gdesc[UR4], gdesc[UR6], tmem[UR24], tmem[UR26], idesc[UR27], !UPT ;  /* 0x00ff1a06040075ea */ /* 0x0005e4000f800018 */
[----:B------:R2:W-:Y:S01]  /*1d40*/  UTCHMMA gdesc[UR8], gdesc[UR18], tmem[UR24], tmem[UR28], idesc[UR29], UPT ;  /* 0x00ff1c12080075ea */ /* 0x0005e2000b800018 */
[----:B------:R-:W-:-:S02]  /*1d50*/  NOP ;  /* 0x0000000000007918 */ /* 0x000fc40000000000 */
.L_x_59:
[----:B------:R-:W-:Y:S01]  /*1d60*/  ELECT P0, URZ, PT ;  /* 0x0000000000ff782f */ /* 0x000fe20003800000 */
[----:B--2---:R-:W-:Y:S01]  /*1d70*/  UMOV UR4, UR10 ;  /* 0x0000000a00047c82 */ /* 0x004fe20008000000 */
[----:B------:R-:W-:Y:S02]  /*1d80*/  UMOV UR5, URZ ;  /* 0x000000ff00057c82 */ /* 0x000fe40008000000 */
[----:B------:R-:W-:-:S13]  /*1d90*/  ISETP.LT.U32.AND P0, PT, R36, 0x20, P0 ;  /* 0x000000202400780c */ /* 0x000fda0000701070 */
[----:B------:R-:W-:Y:S01]  /*1da0*/  VOTEU.ANY UP0, P0 ;  /* 0x0000000000ff7886 */ /* 0x000fe20000000100 */
[----:B------:R-:W-:Y:S01]  /*1db0*/  VOTEU.ANY UP1, P0 ;  /* 0x0000000000ff7886 */ /* 0x000fe20000020100 */
[----:B------:R-:W-:-:S03]  /*1dc0*/  ISETP.GE.U32.AND P0, PT, R7, 0x21, PT ;  /* 0x000000210700780c */ /* 0x000fc60003f06070 */
[----:B------:R-:W-:Y:S02]  /*1dd0*/  @UP0 UMOV UR4, UR4 ;  /* 0x0000000400040c82 */ /* 0x000fe40008000000 */
[----:B------:R2:W-:Y:S01]  /*1de0*/  @UP1 UTCBAR [UR4], URZ ;  /* 0x000000ff040013e9 */ /* 0x0005e200080000ff */
[----:B------:R-:W-:Y:S06]  /*1df0*/  BAR.SYNC.DEFER_BLOCKING 0x0 ;  /* 0x0000000000007b1d */ /* 0x000fec0000010000 */
[----:B------:R-:W3:Y:S02]  /*1e00*/  SYNCS.PHASECHK.TRANS64.TRYWAIT P1, [UR12+0x9020], RZ ;  /* 0x009020ffff0075a7 */ /* 0x000ee4000802110c */
[----:B--23--:R-:W-:Y:S05]  /*1e10*/  @!P1 BRA `(.L_x_60) ;  /* 0x0000000c00109947 */ /* 0x00cfea0003800000 */
.L_x_75:
[----:B------:R-:W-:Y:S01]  /*1e20*/  IMAD.MOV.U32 R2, RZ, RZ, RZ ;  /* 0x000000ffff027224 */ /* 0x000fe200078e00ff */
[----:B------:R-:W-:Y:S06]  /*1e30*/  @!P0 BRA `(.L_x_57) ;  /* 0x00000004002c8947 */ /* 0x000fec0003800000 */
[----:B------:R-:W2:Y:S01]  /*1e40*/  LDCU UR19, c[0x0][0x3a0] ;  /* 0x00007400ff1377ac */ /* 0x000ea20008000800 */
[----:B------:R-:W-:Y:S01]  /*1e50*/  UMOV UR17, 0x1 ;  /* 0x0000000100117882 */ /* 0x000fe20000000000 */
[----:B------:R-:W-:-:S05]  /*1e60*/  UMOV UR10, 0x20 ;  /* 0x00000020000a7882 */ /* 0x000fca0000000000 */
.L_x_64:
[----:B------:R-:W-:Y:S01]  /*1e70*/  BAR.SYNC.DEFER_BLOCKING 0x0 ;  /* 0x0000000000007b1d */ /* 0x000fe20000010000 */
[----:B------:R-:W-:Y:S01]  /*1e80*/  ULEA UR18, UR17, UR12, 0x3 ;  /* 0x0000000c11127291 */ /* 0x000fe2000f8e18ff */
[----:B-----5:R-:W-:Y:S01]  /*1e90*/  @!P3 IMAD.MOV.U32 R3, RZ, RZ, 0x3000 ;  /* 0x00003000ff03b424 */ /* 0x020fe200078e00ff */
[----:B------:R-:W-:Y:S01]  /*1ea0*/  ELECT P1, URZ, PT ;  /* 0x0000000000ff782f */ /* 0x000fe20003820000 */
[----:B------:R-:W-:-:S03]  /*1eb0*/  ULEA UR8, UR17, UR12, 0xc ;  /* 0x0000000c11087291 */ /* 0x000fc6000f8e60ff */
[----:B------:R-:W-:Y:S02]  /*1ec0*/  ISETP.LT.U32.AND P1, PT, R36, 0x20, P1 ;  /* 0x000000202400780c */ /* 0x000fe40000f21070 */
[----:B------:R-:W-:Y:S01]  /*1ed0*/  ELECT P0, URZ, PT ;  /* 0x0000000000ff782f */ /* 0x000fe20003800000 */
[----:B------:R-:W-:-:S03]  /*1ee0*/  UIADD3 UR8, UPT, UPT, UR8, 0x6000, URZ ;  /* 0x0000600008087890 */ /* 0x000fc6000fffe0ff */
[----:B------:R-:W-:Y:S01]  /*1ef0*/  ISETP.LT.U32.AND P0, PT, R36, 0x40, P0 ;  /* 0x000000402400780c */ /* 0x000fe20000701070 */
[----:B------:R-:W-:Y:S02]  /*1f00*/  ULEA UR4, UR17, UR12, 0xd ;  /* 0x0000000c11047291 */ /* 0x000fe4000f8e68ff */
[----:B------:R-:W-:Y:S01]  /*1f10*/  ULOP3.LUT UR5, UR13, 0x1, URZ, 0xc0, !UPT ;  /* 0x000000010d057892 */ /* 0x000fe2000f8ec0ff */
[----:B------:R-:W-:-:S03]  /*1f20*/  UMOV UR31, UR10 ;  /* 0x0000000a001f7c82 */ /* 0x000fc60008000000 */
[----:B------:R-:W-:Y:S01]  /*1f30*/  ULEA UR28, UR5, UR4, 0xc ;  /* 0x00000004051c7291 */ /* 0x000fe2000f8e60ff */
[----:B------:R-:W-:Y:S01]  /*1f40*/  VOTEU.ANY UP0, P1 ;  /* 0x0000000000ff7886 */ /* 0x000fe20000800100 */
[----:B------:R-:W-:Y:S01]  /*1f50*/  ULEA UR30, UR5, UR16, 0x6 ;  /* 0x00000010051e7291 */ /* 0x000fe2000f8e30ff */
[----:B------:R3:W-:Y:S03]  /*1f60*/  @!P3 SYNCS.ARRIVE.TRANS64 RZ, [UR18+0x9000], R3 ;  /* 0x00900003ffffb9a7 */ /* 0x0007e60008000012 */
[----:B------:R-:W-:Y:S01]  /*1f70*/  VOTEU.ANY UP1, P0 ;  /* 0x0000000000ff7886 */ /* 0x000fe20000020100 */
[----:B------:R-:W-:Y:S01]  /*1f80*/  @UP0 UIADD3 UR9, UPT, UPT, UR18, 0x9000, URZ ;  /* 0x0000900012090890 */ /* 0x000fe2000fffe0ff */
[----:B------:R-:W-:Y:S01]  /*1f90*/  VOTEU.ANY UP0, P1 ;  /* 0x0000000000ff7886 */ /* 0x000fe20000800100 */
[----:B------:R-:W-:Y:S02]  /*1fa0*/  BAR.SYNC.DEFER_BLOCKING 0x0 ;  /* 0x0000000000007b1d */ /* 0x000fe40000010000 */
[----:B------:R-:W-:Y:S01]  /*1fb0*/  @UP1 UIADD3 UR29, UPT, UPT, UR18, 0x9000, URZ ;  /* 0x00009000121d1890 */ /* 0x000fe2000fffe0ff */
[----:B---3--:R-:W-:-:S03]  /*1fc0*/  IMAD.U32 R3, R2, -0x80000000, RZ ;  /* 0x8000000002037824 */ /* 0x008fc600078e00ff */
[----:B------:R-:W-:Y:S01]  /*1fd0*/  VOTEU.ANY UP1, P0 ;  /* 0x0000000000ff7886 */ /* 0x000fe20000020100 */
[----:B------:R3:W-:Y:S01]  /*1fe0*/  @UP0 UTMALDG.2D [UR8], [UR20] ;  /* 0x00000008140005b4 */ /* 0x0007e20008008000 */
[----:B------:R-:W-:Y:S01]  /*1ff0*/  UISETP.NE.U32.AND UP0, UPT, UR13, URZ, UPT ;  /* 0x000000ff0d00728c */ /* 0x000fe2000bf05070 */
[----:B------:R4:W-:Y:S06]  /*2000*/  MEMBAR.ALL.CTA ;  /* 0x0000000000007992 */ /* 0x0009ec0000008000 */
[----:B----4-:R-:W4:Y:S02]  /*2010*/  FENCE.VIEW.ASYNC.S ;  /* 0x00000000000073c6 */ /* 0x010f240000000000 */
[----:B----4-:R-:W-:Y:S06]  /*2020*/  BAR.SYNC.DEFER_BLOCKING 0x0 ;  /* 0x0000000000007b1d */ /* 0x010fec0000010000 */
[----:B------:R3:W-:Y:S02]  /*2030*/  @UP1 UTMALDG.2D [UR28], [UR22] ;  /* 0x0000001c160015b4 */ /* 0x0007e40008008000 */
[----:B------:R-:W-:Y:S06]  /*2040*/  BAR.SYNC.DEFER_BLOCKING 0x0 ;  /* 0x0000000000007b1d */ /* 0x000fec0000010000 */
[----:B------:R-:W4:Y:S02]  /*2050*/  SYNCS.PHASECHK.TRANS64.TRYWAIT P0, [UR18+0x9000], R3 ;  /* 0x00900003ff0075a7 */ /* 0x000f240008001112 */
[----:B---34-:R-:W-:Y:S05]  /*2060*/  @!P0 BRA `(.L_x_61) ;  /* 0x0000000800888947 */ /* 0x018fea0003800000 */
.L_x_76:
[----:B------:R-:W-:Y:S05]  /*2070*/  BRA.U UP0, `(.L_x_62) ;  /* 0x0000000100507547 */ /* 0x000fea000b800000 */
[----:B------:R-:W-:Y:S02]  /*2080*/  USHF.R.U32.HI UR6, URZ, 0x4, UR8 ;  /* 0x00000004ff067899 */ /* 0x000fe40008011608 */
[----:B------:R-:W-:Y:S02]  /*2090*/  USHF.R.U32.HI UR8, URZ, 0x4, UR4 ;  /* 0x00000004ff087899 */ /* 0x000fe40008011604 */
[----:B------:R-:W-:Y:S02]  /*20a0*/  USGXT.U32 UR6, UR6, 0xe ;  /* 0x0000000e0606789a */ /* 0x000fe40008000000 */
[----:B------:R-:W-:Y:S02]  /*20b0*/  USGXT.U32 UR8, UR8, 0xe ;  /* 0x0000000e0808789a */ /* 0x000fe40008000000 */
[----:B------:R-:W-:Y:S02]  /*20c0*/  UIADD3 UR26, UP0, UPT, UR6, 0x2, URZ ;  /* 0x00000002061a7890 */ /* 0x000fe4000ff1e0ff */
[----:B------:R-:W-:Y:S01]  /*20d0*/  UIADD3 UR28, UP1, UPT, UR8, 0x1000080, URZ ;  /* 0x01000080081c7890 */ /* 0x000fe2000ff3e0ff */
[----:B------:R-:W-:Y:S01]  /*20e0*/  UMOV UR4, URZ ;  /* 0x000000ff00047c82 */ /* 0x000fe20008000000 */
[----:B------:R-:W-:Y:S01]  /*20f0*/  UMOV UR5, URZ ;  /* 0x000000ff00057c82 */ /* 0x000fe20008000000 */
[----:B------:R-:W-:-:S02]  /*2100*/  ULOP3.LUT UR8, UR8, 0x1000000, URZ, 0xfc, !UPT ;  /* 0x0100000008087892 */ /* 0x000fc4000f8efcff */
[----:B------:R-:W-:Y:S02]  /*2110*/  UIADD3.X UR27, UPT, UPT, UR4, -0x7fffbfe0, URZ, UP0, !UPT ;  /* 0x80004020041b7890 */ /* 0x000fe400087fe4ff */
[----:B------:R-:W-:Y:S01]  /*2120*/  UIADD3.X UR29, UPT, UPT, UR5, 0x40004040, URZ, UP1, !UPT ;  /* 0x40004040051d7890 */ /* 0x000fe20008ffe4ff */
[----:B------:R-:W-:Y:S01]  /*2130*/  UMOV UR30, 0x0 ;  /* 0x00000000001e7882 */ /* 0x000fe20000000000 */
[----:B------:R-:W-:Y:S01]  /*2140*/  UMOV UR31, 0x4210010 ;  /* 0x04210010001f7882 */ /* 0x000fe20000000000 */
[----:B------:R-:W-:Y:S01]  /*2150*/  UMOV UR7, 0x80004020 ;  /* 0x8000402000077882 */ /* 0x000fe20000000000 */
[----:B------:R-:W-:Y:S01]  /*2160*/  UMOV UR9, 0x40004040 ;  /* 0x4000404000097882 */ /* 0x000fe20000000000 */
[----:B------:R-:W-:Y:S01]  /*2170*/  UMOV UR4, 0x0 ;  /* 0x0000000000047882 */ /* 0x000fe20000000000 */
[----:B------:R-:W-:Y:S01]  /*2180*/  UMOV UR5, 0x4210010 ;  /* 0x0421001000057882 */ /* 0x000fe20000000000 */
[----:B------:R3:W-:Y:S02]  /*2190*/  UTCHMMA gdesc[UR6], gdesc[UR8], tmem[UR24], tmem[UR30], idesc[UR31], UPT ;  /* 0x00ff1e08060075ea */ /* 0x0007e4000b800018 */
[----:B------:R3:W-:Y:S01]  /*21a0*/  UTCHMMA gdesc[UR26], gdesc[UR28], tmem[UR24], tmem[UR4], idesc[UR5], UPT ;  /* 0x00ff041c1a0075ea */ /* 0x0007e2000b800018 */
[----:B------:R-:W-:-:S02]  /*21b0*/  NOP ;  /* 0x0000000000007918 */ /* 0x000fc40000000000 */
.L_x_62:
[----:B------:R-:W-:Y:S01]  /*21c0*/  ELECT P0, URZ, PT ;  /* 0x0000000000ff782f */ /* 0x000fe20003800000 */
[----:B---3--:R-:W-:-:S03]  /*21d0*/  UIADD3 UR4, UPT, UPT, UR18, 0x9020, URZ ;  /* 0x0000902012047890 */ /* 0x008fc6000fffe0ff */
[----:B------:R-:W-:Y:S01]  /*21e0*/  ISETP.LT.U32.AND P0, PT, R36, 0x20, P0 ;  /* 0x000000202400780c */ /* 0x000fe20000701070 */
[----:B------:R-:W-:-:S12]  /*21f0*/  UMOV UR5, URZ ;  /* 0x000000ff00057c82 */ /* 0x000fd80008000000 */
[----:B------:R-:W-:Y:S01]  /*2200*/  VOTEU.ANY UP0, P0 ;  /* 0x0000000000ff7886 */ /* 0x000fe20000000100 */
[----:B------:R-:W-:-:S04]  /*2210*/  VOTEU.ANY UP1, P0 ;  /* 0x0000000000ff7886 */ /* 0x000fc80000020100 */
[----:B------:R-:W-:Y:S02]  /*2220*/  @UP0 UMOV UR4, UR4 ;  /* 0x0000000400040c82 */ /* 0x000fe40008000000 */
[----:B------:R3:W-:Y:S01]  /*2230*/  @UP1 UTCBAR [UR4], URZ ;  /* 0x000000ff040013e9 */ /* 0x0007e200080000ff */
[----:B------:R-:W-:Y:S06]  /*2240*/  BAR.SYNC.DEFER_BLOCKING 0x0 ;  /* 0x0000000000007b1d */ /* 0x000fec0000010000 */
[----:B------:R-:W4:Y:S02]  /*2250*/  SYNCS.PHASECHK.TRANS64.TRYWAIT P0, [UR18+0x9020], R3 ;  /* 0x00902003ff0075a7 */ /* 0x000f240008001112 */
[----:B---34-:R-:W-:Y:S05]  /*2260*/  @!P0 BRA `(.L_x_63) ;  /* 0x0000000800148947 */ /* 0x018fea0003800000 */
.L_x_77:
[----:B------:R-:W-:Y:S02]  /*2270*/  UIADD3 UR17, UPT, UPT, UR17, 0x1, URZ ;  /* 0x0000000111117890 */ /* 0x000fe4000fffe0ff */
[----:B------:R-:W-:Y:S02]  /*2280*/  UIADD3 UR10, UPT, UPT, UR10, 0x20, URZ ;  /* 0x000000200a0a7890 */ /* 0x000fe4000fffe0ff */
[----:B------:R-:W-:-:S04]  /*2290*/  UISETP.NE.U32.AND UP0, UPT, UR17, 0x3, UPT ;  /* 0x000000031100788c */ /* 0x000fc8000bf05070 */
[----:B------:R-:W-:Y:S02]  /*22a0*/  USEL UR17, UR17, URZ, UP0 ;  /* 0x000000ff11117287 */ /* 0x000fe40008000000 */
[----:B------:R-:W-:Y:S02]  /*22b0*/  USEL UR4, URZ, 0x1, UP0 ;  /* 0x00000001ff047887 */ /* 0x000fe40008000000 */
[----:B--2---:R-:W-:-:S04]  /*22c0*/  UISETP.GE.AND UP0, UPT, UR10, UR19, UPT ;  /* 0x000000130a00728c */ /* 0x004fc8000bf06270 */
[----:B------:R-:W-:-:S05]  /*22d0*/  LOP3.LUT R2, R2, UR4, RZ, 0x3c, !PT ;  /* 0x0000000402027c12 */ /* 0x000fca000f8e3cff */
[----:B------:R-:W-:Y:S05]  /*22e0*/  BRA.U !UP0, `(.L_x_64) ;  /* 0xfffffff908e07547 */ /* 0x000fea000b83ffff */
.L_x_57:
[----:B---34-:R-:W-:Y:S01]  /*22f0*/  BAR.SYNC.DEFER_BLOCKING 0x0 ;  /* 0x0000000000007b1d */ /* 0x018fe20000010000 */
[----:B------:R-:W-:-:S05]  /*2300*/  IMAD.SHL.U32 R2, R0, 0x40, RZ ;  /* 0x0000004000027824 */ /* 0x000fca00078e00ff */
[----:B------:R-:W-:Y:S04]  /*2310*/  BSSY.RECONVERGENT B4, `(.L_x_65) ;  /* 0x0000004000047945 */ /* 0x000fe80003800200 */
[----:B------:R-:W-:Y:S05]  /*2320*/  @P3 BRA `(.L_x_66) ;  /* 0x0000000000083947 */ /* 0x000fea0003800000 */
[----:B------:R-:W2:Y:S02]  /*2330*/  SYNCS.CCTL.IV [UR12+0x9000] ;  /* 0x00900000ff0079b1 */ /* 0x000ea4000800000c */
[----:B--2---:R-:W2:Y:S02]  /*2340*/  SYNCS.CCTL.IV [UR12+0x9020] ;  /* 0x00902000ff0079b1 */ /* 0x004ea4000800000c */
.L_x_66:
[----:B------:R-:W-:Y:S05]  /*2350*/  BSYNC.RECONVERGENT B4 ;  /* 0x0000000000047941 */ /* 0x000fea0003800200 */
.L_x_65:
[----:B--2---:R-:W-:Y:S06]  /*2360*/  BAR.SYNC.DEFER_BLOCKING 0x0 ;  /* 0x0000000000007b1d */ /* 0x004fec0000010000 */
[----:B------:R-:W-:Y:S04]  /*2370*/  BSSY.RECONVERGENT B4, `(.L_x_67) ;  /* 0x0000004000047945 */ /* 0x000fe80003800200 */
[----:B------:R-:W-:Y:S05]  /*2380*/  @P3 BRA `(.L_x_68) ;  /* 0x0000000000083947 */ /* 0x000fea0003800000 */
[----:B------:R-:W2:Y:S02]  /*2390*/  SYNCS.CCTL.IV [UR12+0x9008] ;  /* 0x00900800ff0079b1 */ /* 0x000ea4000800000c */
[----:B--2---:R-:W2:Y:S02]  /*23a0*/  SYNCS.CCTL.IV [UR12+0x9028] ;  /* 0x00902800ff0079b1 */ /* 0x004ea4000800000c */
.L_x_68:
[----:B------:R-:W-:Y:S05]  /*23b0*/  BSYNC.RECONVERGENT B4 ;  /* 0x0000000000047941 */ /* 0x000fea0003800200 */
.L_x_67:
[----:B--2---:R-:W-:Y:S06]  /*23c0*/  BAR.SYNC.DEFER_BLOCKING 0x0 ;  /* 0x0000000000007b1d */ /* 0x004fec0000010000 */
[----:B------:R-:W-:Y:S04]  /*23d0*/  BSSY.RECONVERGENT B4, `(.L_x_69) ;  /* 0x0000004000047945 */ /* 0x000fe80003800200 */
[----:B------:R-:W-:Y:S05]  /*23e0*/  @P3 BRA `(.L_x_70) ;  /* 0x0000000000083947 */ /* 0x000fea0003800000 */
[----:B------:R-:W2:Y:S02]  /*23f0*/  SYNCS.CCTL.IV [UR12+0x9010] ;  /* 0x00901000ff0079b1 */ /* 0x000ea4000800000c */
[----:B--2---:R-:W2:Y:S02]  /*2400*/  SYNCS.CCTL.IV [UR12+0x9030] ;  /* 0x00903000ff0079b1 */ /* 0x004ea4000800000c */
.L_x_70:
[----:B------:R-:W-:Y:S05]  /*2410*/  BSYNC.RECONVERGENT B4 ;  /* 0x0000000000047941 */ /* 0x000fea0003800200 */
.L_x_69:
[----:B------:R-:W-:Y:S01]  /*2420*/  USHF.L.U32 UR4, UR13, 0x15, URZ ;  /* 0x000000150d047899 */ /* 0x000fe200080006ff */
[----:B-----5:R-:W-:Y:S01]  /*2430*/  IMAD.SHL.U32 R3, R0, 0x10, RZ ;  /* 0x0000001000037824 */ /* 0x020fe200078e00ff */
[----:B------:R-:W-:Y:S01]  /*2440*/  USHF.L.U32 UR5, UR13, 0x4, URZ ;  /* 0x000000040d057899 */ /* 0x000fe200080006ff */
[----:B------:R-:W-:Y:S01]  /*2450*/  LOP3.LUT R2, R2, 0x3800, RZ, 0xc0, !PT ;  /* 0x0000380002027812 */ /* 0x000fe200078ec0ff */
[----:B------:R-:W-:Y:S02]  /*2460*/  ULOP3.LUT UR4, UR4, 0x600000, URZ, 0xc0, !UPT ;  /* 0x0060000004047892 */ /* 0x000fe4000f8ec0ff */
[----:B------:R-:W-:Y:S01]  /*2470*/  ULOP3.LUT UR5, UR5, 0x40, URZ, 0xc0, !UPT ;  /* 0x0000004005057892 */ /* 0x000fe2000f8ec0ff */
[----:B------:R-:W-:Y:S01]  /*2480*/  LOP3.LUT R3, R2, 0x70, R3, 0xf8, !PT ;  /* 0x0000007002037812 */ /* 0x000fe200078ef803 */
[C---:B------:R-:W-:Y:S01]  /*2490*/  IMAD.SHL.U32 R2, R0.reuse, 0x4, RZ ;  /* 0x0000000400027824 */ /* 0x040fe200078e00ff */
[----:B------:R-:W-:Y:S01]  /*24a0*/  ELECT P0, URZ, PT ;  /* 0x0000000000ff782f */ /* 0x000fe20003800000 */
[----:B------:R-:W-:Y:S01]  /*24b0*/  IMAD.SHL.U32 R0, R0, 0x80, RZ ;  /* 0x0000008000007824 */ /* 0x000fe200078e00ff */
[----:B------:R-:W-:-:S02]  /*24c0*/  UIADD3 UR4, UPT, UPT, UR5, UR4, UR24 ;  /* 0x0000000405047290 */ /* 0x000fc4000fffe018 */
[----:B------:R-:W-:Y:S01]  /*24d0*/  LOP3.LUT R3, R3, 0x40, R2, 0x78, !PT ;  /* 0x0000004003037812 */ /* 0x000fe200078e7802 */
[----:B------:R-:W-:Y:S01]  /*24e0*/  ULOP3.LUT UR13, UR13, 0x1, URZ, 0xc0, !UPT ;  /* 0x000000010d0d7892 */ /* 0x000fe2000f8ec0ff */
[----:B------:R-:W-:Y:S01]  /*24f0*/  ISETP.LT.U32.AND P0, PT, R36, 0x40, P0 ;  /* 0x000000402400780c */ /* 0x000fe20000701070 */
[----:B------:R-:W-:Y:S01]  /*2500*/  UMOV UR6, UR11 ;  /* 0x0000000b00067c82 */ /* 0x000fe20008000000 */
[----:B------:R-:W-:Y:S01]  /*2510*/  LOP3.LUT R0, R3, 0x780, R0, 0xf8, !PT ;  /* 0x0000078003007812 */ /* 0x000fe200078ef800 */
[----:B------:R-:W-:Y:S02]  /*2520*/  ULEA UR5, UR13, UR16, 0x6 ;  /* 0x000000100d057291 */ /* 0x000fe4000f8e30ff */
[----:B------:R-:W-:Y:S01]  /*2530*/  LDTM.16dp32bit_t0_t15.x32 R4, tmem[UR4] ;  /* 0x00000004000479ee */ /* 0x000fe20008a80000 */
[----:B------:R-:W3:Y:S01]  /*2540*/  LDTM.16dp32bit_t16_t31.x32 R4, tmem[UR4+0x20] ;  /* 0x00002004000479ee */ /* 0x000ee20008aa0000 */
[C---:B------:R-:W-:Y:S01]  /*2550*/  LOP3.LUT R2, R0.reuse, 0x10, RZ, 0x3c, !PT ;  /* 0x0000001000027812 */ /* 0x040fe200078e3cff */
[----:B------:R-:W-:Y:S01]  /*2560*/  NOP ;  /* 0x0000000000007918 */ /* 0x000fe20000000000 */
[----:B------:R-:W-:Y:S01]  /*2570*/  LOP3.LUT R3, R0, 0x20, RZ, 0x3c, !PT ;  /* 0x0000002000037812 */ /* 0x000fe200078e3cff */
[----:B------:R-:W-:-:S03]  /*2580*/  ULEA UR4, UR13, UR12, 0xd ;  /* 0x0000000c0d047291 */ /* 0x000fc6000f8e68ff */
[----:B---3--:R-:W-:Y:S01]  /*2590*/  VOTEU.ANY UP1, P0 ;  /* 0x0000000000ff7886 */ /* 0x008fe20000020100 */
[----:B------:R-:W-:Y:S01]  /*25a0*/  VOTEU.ANY UP0, P0 ;  /* 0x0000000000ff7886 */ /* 0x000fe20000000100 */
[----:B------:R-:W-:Y:S02]  /*25b0*/  F2FP.F16.F32.PACK_AB R4, R5, R4 ;  /* 0x000000040504723e */ /* 0x000fe400000000ff */
[----:B------:R-:W-:Y:S02]  /*25c0*/  F2FP.F16.F32.PACK_AB R5, R7, R6 ;  /* 0x000000060705723e */ /* 0x000fe400000000ff */
[----:B------:R-:W-:Y:S02]  /*25d0*/  F2FP.F16.F32.PACK_AB R12, R13, R12 ;  /* 0x0000000c0d0c723e */ /* 0x000fe400000000ff */
[----:B------:R-:W-:Y:S02]  /*25e0*/  F2FP.F16.F32.PACK_AB R6, R9, R8 ;  /* 0x000000080906723e */ /* 0x000fe400000000ff */
[----:B------:R-:W-:-:S02]  /*25f0*/  F2FP.F16.F32.PACK_AB R7, R11, R10 ;  /* 0x0000000a0b07723e */ /* 0x000fc400000000ff */
[----:B------:R-:W-:Y:S02]  /*2600*/  F2FP.F16.F32.PACK_AB R13, R15, R14 ;  /* 0x0000000e0f0d723e */ /* 0x000fe400000000ff */
[----:B------:R-:W-:Y:S01]  /*2610*/  F2FP.F16.F32.PACK_AB R20, R21, R20 ;  /* 0x000000141514723e */ /* 0x000fe200000000ff */
[----:B--2---:R2:W-:Y:S01]  /*2620*/  STS.128 [R0+UR12], R4 ;  /* 0x0000000400007988 */ /* 0x0045e20008000c0c */
[----:B------:R-:W-:Y:S02]  /*2630*/  F2FP.F16.F32.PACK_AB R14, R17, R16 ;  /* 0x00000010110e723e */ /* 0x000fe400000000ff */
[----:B------:R-:W-:Y:S02]  /*2640*/  F2FP.F16.F32.PACK_AB R15, R19, R18 ;  /* 0x00000012130f723e */ /* 0x000fe400000000ff */
[----:B------:R-:W-:Y:S02]  /*2650*/  F2FP.F16.F32.PACK_AB R21, R23, R22 ;  /* 0x000000161715723e */ /* 0x000fe400000000ff */
[----:B------:R-:W-:Y:S01]  /*2660*/  F2FP.F16.F32.PACK_AB R28, R29, R28 ;  /* 0x0000001c1d1c723e */ /* 0x000fe200000000ff */
[----:B------:R2:W-:Y:S01]  /*2670*/  STS.128 [R2+UR12], R12 ;  /* 0x0000000c02007988 */ /* 0x0005e20008000c0c */
[----:B------:R-:W-:-:S02]  /*2680*/  F2FP.F16.F32.PACK_AB R22, R25, R24 ;  /* 0x000000181916723e */ /* 0x000fc400000000ff */
[----:B------:R-:W-:Y:S02]  /*2690*/  F2FP.F16.F32.PACK_AB R23, R27, R26 ;  /* 0x0000001a1b17723e */ /* 0x000fe400000000ff */
[----:B------:R-:W-:Y:S02]  /*26a0*/  F2FP.F16.F32.PACK_AB R29, R31, R30 ;  /* 0x0000001e1f1d723e */ /* 0x000fe400000000ff */
[----:B------:R-:W-:Y:S01]  /*26b0*/  F2FP.F16.F32.PACK_AB R30, R33, R32 ;  /* 0x00000020211e723e */ /* 0x000fe200000000ff */
[----:B------:R2:W-:Y:S01]  /*26c0*/  STS.128 [R3+UR12], R20 ;  /* 0x0000001403007988 */ /* 0x0005e20008000c0c */
[----:B------:R-:W-:Y:S02]  /*26d0*/  F2FP.F16.F32.PACK_AB R31, R35, R34 ;  /* 0x00000022231f723e */ /* 0x000fe400000000ff */
[----:B------:R-:W-:-:S05]  /*26e0*/  LOP3.LUT R8, R0, 0x30, RZ, 0x3c, !PT ;  /* 0x0000003000087812 */ /* 0x000fca00078e3cff */
[----:B------:R2:W-:Y:S01]  /*26f0*/  STS.128 [R8+UR12], R28 ;  /* 0x0000001c08007988 */ /* 0x0005e20008000c0c */
[----:B------:R3:W-:Y:S06]  /*2700*/  MEMBAR.ALL.CTA ;  /* 0x0000000000007992 */ /* 0x0007ec0000008000 */
[----:B---3--:R-:W3:Y:S02]  /*2710*/  FENCE.VIEW.ASYNC.S ;  /* 0x00000000000073c6 */ /* 0x008ee40000000000 */
[----:B---3--:R-:W-:Y:S06]  /*2720*/  BAR.SYNC.DEFER_BLOCKING 0x0 ;  /* 0x0000000000007b1d */ /* 0x008fec0000010000 */
[----:B------:R2:W-:Y:S01]  /*2730*/  @UP1 UTMASTG.2D [UR4], [UR14] ;  /* 0x000000040e0013b5 */ /* 0x0005e20008008000 */
[----:B------:R0:W-:Y:S01]  /*2740*/  UTMACMDFLUSH ;  /* 0x00000000000079b7 */ /* 0x0001e20000000000 */
[----:B------:R-:W-:-:S04]  /*2750*/  DEPBAR.LE SB0, 0x0 ;  /* 0x000080000000791a */ /* 0x000fc80000000000 */
[----:B------:R-:W-:Y:S08]  /*2760*/  BAR.SYNC.DEFER_BLOCKING 0x0 ;  /* 0x0000000000007b1d */ /* 0x000ff00000010000 */
[----:B------:R-:W-:Y:S06]  /*2770*/  BAR.SYNC.DEFER_BLOCKING 0x0 ;  /* 0x0000000000007b1d */ /* 0x000fec0000010000 */
[----:B--2---:R-:W-:Y:S05]  /*2780*/  @P2 BRA `(.L_x_71) ;  /* 0x0000000000a02947 */ /* 0x004fea0003800000 */
[----:B------:R-:W2:Y:S01]  /*2790*/  S2UR UR5, SR_CgaCtaId ;  /* 0x00000000000579c3 */ /* 0x000ea20000008800 */
[----:B------:R-:W-:Y:S01]  /*27a0*/  NOP ;  /* 0x0000000000007918 */ /* 0x000fe20000000000 */
[----:B------:R-:W-:Y:S01]  /*27b0*/  UMOV UR4, 0x50 ;  /* 0x0000005000047882 */ /* 0x000fe20000000000 */
[----:B------:R-:W-:Y:S02]  /*27c0*/  IMAD.U32 R0, RZ, RZ, UR24 ;  /* 0x00000018ff007e24 */ /* 0x000fe4000f8e00ff */
[----:B------:R-:W-:Y:S02]  /*27d0*/  IMAD.MOV.U32 R3, RZ, RZ, 0xf ;  /* 0x0000000fff037424 */ /* 0x000fe400078e00ff */
[----:B------:R-:W-:Y:S01]  /*27e0*/  IMAD.MOV.U32 R7, RZ, RZ, 0x1 ;  /* 0x00000001ff077424 */ /* 0x000fe200078e00ff */
[----:B------:R-:W-:-:S04]  /*27f0*/  LOP3.LUT R0, R0, 0xffff, RZ, 0xc0, !PT ;  /* 0x0000ffff00007812 */ /* 0x000fc800078ec0ff */
[----:B------:R-:W-:-:S05]  /*2800*/  SHF.R.U32.HI R0, RZ, 0x5, R0 ;  /* 0x00000005ff007819 */ /* 0x000fca0000011600 */
[----:B------:R-:W-:Y:S01]  /*2810*/  VIADD R2, R0, 0x10 ;  /* 0x0000001000027836 */ /* 0x000fe20000000000 */
[----:B------:R-:W-:Y:S01]  /*2820*/  SHF.L.U32 R0, R3, R0, RZ ;  /* 0x0000000003007219 */ /* 0x000fe200000006ff */
[----:B--2---:R-:W-:-:S03]  /*2830*/  ULEA UR6, UR5, UR4, 0x18 ;  /* 0x0000000405067291 */ /* 0x004fc6000f8ec0ff */
[----:B------:R-:W-:-:S04]  /*2840*/  SHF.L.U32 R3, R7, R2, RZ ;  /* 0x0000000207037219 */ /* 0x000fc800000006ff */
[----:B------:R-:W-:Y:S02]  /*2850*/  LOP3.LUT R0, R3, R0, RZ, 0xfc, !PT ;  /* 0x0000000003007212 */ /* 0x000fe400078efcff */
[----:B------:R-:W2:Y:S02]  /*2860*/  LDS R5, [UR6] ;  /* 0x00000006ff057984 */ /* 0x000ea40008000800 */
[C---:B------:R-:W-:Y:S02]  /*2870*/  LOP3.LUT R2, R0.reuse, 0xffff, RZ, 0xc0, !PT ;  /* 0x0000ffff00027812 */ /* 0x040fe400078ec0ff */
[----:B--2---:R-:W-:-:S04]  /*2880*/  LOP3.LUT R3, R0, 0xffff, R5, 0x80, !PT ;  /* 0x0000ffff00037812 */ /* 0x004fc800078e8005 */
[----:B------:R-:W-:-:S13]  /*2890*/  ISETP.NE.AND P0, PT, R3, R2, PT ;  /* 0x000000020300720c */ /* 0x000fda0003f05270 */
[----:B------:R-:W-:Y:S05]  /*28a0*/  @P0 BRA `(.L_x_72) ;  /* 0x0000000000500947 */ /* 0x000fea0003800000 */
[----:B------:R-:W-:Y:S02]  /*28b0*/  SHF.R.U32.HI R5, RZ, 0x10, R5 ;  /* 0x00000010ff057819 */ /* 0x000fe40000011605 */
[----:B------:R-:W-:-:S04]  /*28c0*/  SHF.R.U32.HI R2, RZ, 0x10, R0 ;  /* 0x00000010ff027819 */ /* 0x000fc80000011600 */
[----:B------:R-:W-:-:S04]  /*28d0*/  LOP3.LUT R5, R5, R2, RZ, 0xc0, !PT ;  /* 0x0000000205057212 */ /* 0x000fc800078ec0ff */
[----:B------:R-:W-:-:S13]  /*28e0*/  ISETP.NE.AND P0, PT, R5, R2, PT ;  /* 0x000000020500720c */ /* 0x000fda0003f05270 */
[----:B------:R-:W-:Y:S05]  /*28f0*/  @P0 BRA `(.L_x_73) ;  /* 0x0000000000300947 */ /* 0x000fea0003800000 */
[----:B------:R-:W-:Y:S01]  /*2900*/  R2UR UR4, R0 ;  /* 0x00000000000472ca */ /* 0x000fe200000e0000 */
[----:B------:R-:W-:Y:S01]  /*2910*/  VOTEU.ANY UR5, UPT, PT ;  /* 0x0000000000057886 */ /* 0x000fe200038e0100 */
[----:B------:R-:W2:Y:S01]  /*2920*/  S2R R0, SR_LANEID ;  /* 0x0000000000007919 */ /* 0x000ea20000000000 */
[----:B------:R-:W-:-:S10]  /*2930*/  UFLO.U32 UR5, UR5 ;  /* 0x00000005000572bd */ /* 0x000fd400080e0000 */
[----:B------:R-:W-:-:S06]  /*2940*/  ULOP3.LUT UR4, URZ, UR4, URZ, 0x33, !UPT ;  /* 0x00000004ff047292 */ /* 0x000fcc000f8e33ff */
[----:B------:R-:W-:-:S04]  /*2950*/  IMAD.U32 R2, RZ, RZ, UR4 ;  /* 0x00000004ff027e24 */ /* 0x000fc8000f8e00ff */
[----:B------:R-:W3:Y:S02]  /*2960*/  REDUX UR7, R2 ;  /* 0x00000000020773c4 */ /* 0x000ee40000000000 */
[----:B------:R4:W-:Y:S01]  /*2970*/  UTCATOMSWS.AND URZ, UR4 ;  /* 0x0000000400ff79e3 */ /* 0x0009e20008000000 */
[----:B--2---:R-:W-:Y:S01]  /*2980*/  ISETP.EQ.U32.AND P0, PT, R0, UR5, PT ;  /* 0x0000000500007c0c */ /* 0x004fe2000bf02070 */
[----:B---3--:R-:W-:-:S12]  /*2990*/  IMAD.U32 R0, RZ, RZ, UR7 ;  /* 0x00000007ff007e24 */ /* 0x008fd8000f8e00ff */
[----:B------:R4:W-:Y:S01]  /*29a0*/  @P0 ATOMS.AND RZ, [UR6], R0 ;  /* 0x00000000ffff098c */ /* 0x0009e2000a800006 */
[----:B------:R-:W-:Y:S05]  /*29b0*/  BRA `(.L_x_71) ;  /* 0x0000000000147947 */ /* 0x000fea0003800000 */
.L_x_73:
[----:B------:R-:W-:-:S07]  /*29c0*/  MOV R2, 0x29e0 ;  /* 0x000029e000027802 */ /* 0x000fce0000000f00 */
[----:B-1----:R-:W-:Y:S05]  /*29d0*/  CALL.REL.NOINC `($__internal_0_$__cuda_sm10x_tcgen05_guardrail_trap_col_being_dealloced_not_returned_by_alloc) ;  /* 0x0000000000447944 */ /* 0x002fea0003c00000 */
[----:B------:R-:W-:Y:S05]  /*29e0*/  BRA `(.L_x_71) ;  /* 0x0000000000087947 */ /* 0x000fea0003800000 */
.L_x_72:
[----:B------:R-:W-:-:S07]  /*29f0*/  MOV R2, 0x2a10 ;  /* 0x00002a1000027802 */ /* 0x000fce0000000f00 */
[----:B-1----:R-:W-:Y:S05]  /*2a00*/  CALL.REL.NOINC `($__internal_2_$__cuda_sm10x_tcgen05_guardrail_trap_unallocated_columns_being_dealloced) ;  /* 0x0000000000507944 */ /* 0x002fea0003c00000 */
.L_x_71:
[----:B------:R-:W-:Y:S01]  /*2a10*/  NOP ;  /* 0x0000000000007918 */ /* 0x000fe20000000000 */
[----:B----4-:R-:W-:Y:S05]  /*2a20*/  EXIT ;  /* 0x000000000000794d */ /* 0x010fea0003800000 */
.L_x_58:
[----:B------:R-:W2:Y:S02]  /*2a30*/  SYNCS.PHASECHK.TRANS64.TRYWAIT P0, [UR12+0x9000], RZ ;  /* 0x009000ffff0075a7 */ /* 0x000ea4000800110c */
[----:B--2---:R-:W-:Y:S05]  /*2a40*/  @!P0 BRA `(.L_x_58) ;  /* 0xfffffffc00f88947 */ /* 0x004fea000383ffff */
[----:B------:R-:W-:Y:S05]  /*2a50*/  BRA `(.L_x_74) ;  /* 0xfffffff000647947 */ /* 0x000fea000383ffff */
.L_x_60:
[----:B------:R-:W2:Y:S02]  /*2a60*/  SYNCS.PHASECHK.TRANS64.TRYWAIT P1, [UR12+0x9020], RZ ;  /* 0x009020ffff0075a7 */ /* 0x000ea4000802110c */
[----:B--2---:R-:W-:Y:S05]  /*2a70*/  @!P1 BRA `(.L_x_60) ;  /* 0xfffffffc00f89947 */ /* 0x004fea000383ffff */
[----:B------:R-:W-:Y:S05]  /*2a80*/  BRA `(.L_x_75) ;  /* 0xfffffff000e47947 */ /* 0x000fea000383ffff */
.L_x_61:
[----:B------:R-:W3:Y:S02]  /*2a90*/  SYNCS.PHASECHK.TRANS64.TRYWAIT P0, [UR18+0x9000], R3 ;  /* 0x00900003ff0075a7 */ /* 0x000ee40008001112 */
[----:B---3--:R-:W-:Y:S05]  /*2aa0*/  @!P0 BRA `(.L_x_61) ;  /* 0xfffffffc00f88947 */ /* 0x008fea000383ffff */
[----:B------:R-:W-:Y:S05]  /*2ab0*/  BRA `(.L_x_76) ;  /* 0xfffffff4006c7947 */ /* 0x000fea000383ffff */
.L_x_63:
[----:B------:R-:W3:Y:S02]  /*2ac0*/  SYNCS.PHASECHK.TRANS64.TRYWAIT P0, [UR18+0x9020], R3 ;  /* 0x00902003ff0075a7 */ /* 0x000ee40008001112 */
[----:B---3--:R-:W-:Y:S05]  /*2ad0*/  @!P0 BRA `(.L_x_63) ;  /* 0xfffffffc00f88947 */ /* 0x008fea000383ffff */
[----:B------:R-:W-:Y:S05]  /*2ae0*/  BRA `(.L_x_77) ;  /* 0xfffffff400e07947 */ /* 0x000fea000383ffff */
        .weak           $__internal_0_$__cuda_sm10x_tcgen05_guardrail_trap_col_being_dealloced_not_returned_by_alloc
        .type           $__internal_0_$__cuda_sm10x_tcgen05_guardrail_trap_col_being_dealloced_not_returned_by_alloc,@function
        .size           $__internal_0_$__cuda_sm10x_tcgen05_guardrail_trap_col_being_dealloced_not_returned_by_alloc,($__internal_1_$__cuda_sm10x_tcgen05_guardrail_trap_phase_invalid_during_alloc - $__internal_0_$__cuda_sm10x_tcgen05_guardrail_trap_col_being_dealloced_not_returned_by_alloc)
$__internal_0_$__cuda_sm10x_tcgen05_guardrail_trap_col_being_dealloced_not_returned_by_alloc:
[----:B------:R-:W-:Y:S05]  /*2af0*/  BPT.TRAP 0x1 ;  /* 0x000000040000795c */ /* 0x000fea0000300000 */
[----:B------:R-:W-:-:S04]  /*2b00*/  IMAD.MOV.U32 R3, RZ, RZ, 0x0 ;  /* 0x00000000ff037424 */ /* 0x000fc800078e00ff */
[----:B------:R-:W-:Y:S05]  /*2b10*/  RET.REL.NODEC R2 `(gluon_tcgen05) ;  /* 0xffffffd402387950 */ /* 0x000fea0003c3ffff */
        .weak           $__internal_1_$__cuda_sm10x_tcgen05_guardrail_trap_phase_invalid_during_alloc
        .type           $__internal_1_$__cuda_sm10x_tcgen05_guardrail_trap_phase_invalid_during_alloc,@function
        .size           $__internal_1_$__cuda_sm10x_tcgen05_guardrail_trap_phase_invalid_during_alloc,($__internal_2_$__cuda_sm10x_tcgen05_guardrail_trap_unallocated_columns_being_dealloced - $__internal_1_$__cuda_sm10x_tcgen05_guardrail_trap_phase_invalid_during_alloc)
$__internal_1_$__cuda_sm10x_tcgen05_guardrail_trap_phase_invalid_during_alloc:
[----:B------:R-:W-:Y:S05]  /*2b20*/  BPT.TRAP 0x1 ;  /* 0x000000040000795c */ /* 0x000fea0000300000 */
[----:B------:R-:W-:-:S04]  /*2b30*/  IMAD.MOV.U32 R3, RZ, RZ, 0x0 ;  /* 0x00000000ff037424 */ /* 0x000fc800078e00ff */
[----:B------:R-:W-:Y:S05]  /*2b40*/  RET.REL.NODEC R2 `(gluon_tcgen05) ;  /* 0xffffffd4022c7950 */ /* 0x000fea0003c3ffff */
        .weak           $__internal_2_$__cuda_sm10x_tcgen05_guardrail_trap_unallocated_columns_being_dealloced
        .type           $__internal_2_$__cuda_sm10x_tcgen05_guardrail_trap_unallocated_columns_being_dealloced,@function
        .size           $__internal_2_$__cuda_sm10x_tcgen05_guardrail_trap_unallocated_columns_being_dealloced,(.L_x_81 - $__internal_2_$__cuda_sm10x_tcgen05_guardrail_trap_unallocated_columns_being_dealloced)
$__internal_2_$__cuda_sm10x_tcgen05_guardrail_trap_unallocated_columns_being_dealloced:
[----:B------:R-:W-:Y:S05]  /*2b50*/  BPT.TRAP 0x1 ;  /* 0x000000040000795c */ /* 0x000fea0000300000 */
[----:B------:R-:W-:-:S04]  /*2b60*/  IMAD.MOV.U32 R3, RZ, RZ, 0x0 ;  /* 0x00000000ff037424 */ /* 0x000fc800078e00ff */
[----:B------:R-:W-:Y:S05]  /*2b70*/  RET.REL.NODEC R2 `(gluon_tcgen05) ;  /* 0xffffffd402207950 */ /* 0x000fea0003c3ffff */
.L_x_78:
[----:B------:R-:W-:-:S00]  /*2b80*/  BRA `(.L_x_78) ;  /* 0xfffffffc00fc7947 */ /* 0x000fc0000383ffff */
[----:B------:R-:W-:-:S00]  /*2b90*/  NOP ;  /* 0x0000000000007918 */ /* 0x000fc00000000000 */
        /* <DEDUP_REMOVED lines=14> */
.L_x_81:


//--------------------- .nv.shared.gluon_tcgen05  --------------------------
	.section	.nv.shared.gluon_tcgen05,"aw",@nobits
	.sectionflags	@""
	.align	16
	.zero		1024


//--------------------- .nv.shared.reserved.0     --------------------------
	.section	.nv.shared.reserved.0,"aw",@nobits
	.align	8
	.weak		__nv_reservedSMEM_offset_0_alias
	.size		__nv_reservedSMEM_offset_0_alias, 0, 64
	.other		__nv_reservedSMEM_offset_0_alias,@"STO_CUDA_RESERVED_SHARED STV_DEFAULT"
__nv_reservedSMEM_offset_0_alias:
	.zero		0
.nv.shared.reserved.0:
	.zero		64
	.weak		__nv_reservedSMEM_allocation_phase
	.type		__nv_reservedSMEM_allocation_phase,@object
	.size		__nv_reservedSMEM_allocation_phase,(.L_0 - __nv_reservedSMEM_allocation_phase)
__nv_reservedSMEM_allocation_phase:
	.zero		1
.L_0:
	.zero		7
	.weak		__nv_reservedSMEM_devtool_atexit_pc
	.type		__nv_reservedSMEM_devtool_atexit_pc,@object
	.size		__nv_reservedSMEM_devtool_atexit_pc,(__nv_reservedSMEM_allocation_mask - __nv_reservedSMEM_devtool_atexit_pc)
__nv_reservedSMEM_devtool_atexit_pc:
	.zero		8
	.weak		__nv_reservedSMEM_allocation_mask
	.type		__nv_reservedSMEM_allocation_mask,@object
	.size		__nv_reservedSMEM_allocation_mask,(.L_2 - __nv_reservedSMEM_allocation_mask)
__nv_reservedSMEM_allocation_mask:
	.zero		4
.L_2:


//--------------------- .nv.constant0.gluon_tcgen05 --------------------------
	.section	.nv.constant0.gluon_tcgen05,"a",@progbits
	.sectionflags	@""
	.align	4
.nv.constant0.gluon_tcgen05:
	.zero		976


//--------------------- SYMBOLS --------------------------

	.type		.nv.reservedSmem.offset0,@object
	.size		.nv.reservedSmem.offset0,0x4
	.type		.nv.reservedSmem.cap,@object
	.size		.nv.reservedSmem.cap,0x4
